	.target	sm_100a

	.elftype	@"ET_EXEC"


//--------------------- .note.nv.tkinfo           --------------------------
	.section	.note.nv.tkinfo,"",@"SHT_NOTE"
	.sectionflags	@"SHF_NOTE_NV_TKINFO"
	.tkinfo
        /*0018*/ 	.word	0x00000002
        /*0030*/ 	.string	""
        /*0030*/ 	.string	"ptxas"
        /*0030*/ 	.string	"Cuda compilation tools, release 13.0, V13.0.88"
        /*0030*/ 	.string	"Build cuda_13.0.r13.0/compiler.36424714_0"
        /*0030*/ 	.string	"-arch sm_100a -m 64 "



//--------------------- .note.nv.cuinfo           --------------------------
	.section	.note.nv.cuinfo,"",@"SHT_NOTE"
	.sectionflags	@"SHF_NOTE_NV_CUINFO"
        /*0018*/ 	.short	0x0002
        /*001a*/ 	.short	0x0064
        /*001c*/ 	.short	0x0082
	.zero		2


//--------------------- .nv.info                  --------------------------
	.section	.nv.info,"",@"SHT_CUDA_INFO"
	.align	4


	//----- nvinfo : EIATTR_REGCOUNT
	.align		4
        /*0000*/ 	.byte	0x04, 0x2f
        /*0002*/ 	.short	(.L_19 - .L_18)
	.align		4
.L_18:
        /*0004*/ 	.word	index@(_ZN7cutlass13device_kernelINS_4gemm6kernel13GemmUniversalIN4cute5tupleIJiiiiEEENS1_10collective13CollectiveMmaINS1_35MainloopSm100TmaUmmaWarpSpecializedILi8ELi2ELi4ENS5_IJNS4_1CILi2EEENSA_ILi1EEESC_EEEEENS5_IJNSA_ILi64EEENSA_ILi128EEESF_EEENS_10bfloat16_tENS5_IJlSC_lEEESI_SJ_NS4_8TiledMMAINS4_8MMA_AtomIJNS4_20SM100_MMA_F16BF16_SSISI_SI_fLi64ELi128ELNS4_4UMMA5MajorE0ELSO_0ELNSN_7ScaleInE0ELSP_0EEEEEENS4_6LayoutINS5_IJSC_SC_SC_EEENS5_IJNSA_ILi0EEESU_SU_EEEEENS5_IJNS4_10UnderscoreESX_SX_EEEEENS4_13SM90_TMA_LOADENS4_14ComposedLayoutINS4_7SwizzleILi3ELi4ELi3EEENS4_18smem_ptr_flag_bitsILi16EEENSS_INS5_IJNSA_ILi8EEESF_EEENS5_IJSF_SC_EEEEEEEvNS4_8identityENS4_23SM90_TMA_LOAD_MULTICASTES1A_vS1B_EENS_8epilogue10collective18CollectiveEpilogueINS1E_23Sm100TmaWarpSpecializedILi4ELi2ELi16ELb1ELb0EEEJSH_NS5_IJNSS_ISF_SC_EENSS_INSA_ILi32EEESC_EEEEESI_SJ_SI_SJ_NS1E_6fusion15FusionCallbacksIS1I_NS1N_17LinearCombinationISI_fSI_fLNS_15FloatRoundStyleE2EEESH_S1M_JEEENS4_5SM1004TMEM4LOAD26SM100_TMEM_LOAD_16dp256b4xES10_NS11_INS12_ILi2ELi4ELi3EEES15_NSS_INS5_IJS16_S1K_EEENS5_IJS1K_SC_EEEEEEENS4_17SM75_U32x4_LDSM_NENS4_14SM90_TMA_STOREES21_NS4_17SM90_U32x4_STSM_NENS4_39AutoVectorizingCopyWithAssumedAlignmentILi128EEEEEEvvEEEEvNT_6ParamsE)
        /*0008*/ 	.word	0x00000044


	//----- nvinfo : EIATTR_FRAME_SIZE
	.align		4
.L_19:
        /*000c*/ 	.byte	0x04, 0x11
        /*000e*/ 	.short	(.L_21 - .L_20)
	.align		4
.L_20:
        /*0010*/ 	.word	index@($__internal_2_$__cuda_sm10x_tcgen05_guardrail_trap_unallocated_columns_being_dealloced)
        /*0014*/ 	.word	0x00000000


	//----- nvinfo : EIATTR_FRAME_SIZE
	.align		4
.L_21:
        /*0018*/ 	.byte	0x04, 0x11
        /*001a*/ 	.short	(.L_23 - .L_22)
	.align		4
.L_22:
        /*001c*/ 	.word	index@($__internal_1_$__cuda_sm10x_tcgen05_guardrail_trap_phase_invalid_during_alloc)
        /*0020*/ 	.word	0x00000000


	//----- nvinfo : EIATTR_FRAME_SIZE
	.align		4
.L_23:
        /*0024*/ 	.byte	0x04, 0x11
        /*0026*/ 	.short	(.L_25 - .L_24)
	.align		4
.L_24:
        /*0028*/ 	.word	index@($__internal_0_$__cuda_sm10x_tcgen05_guardrail_trap_col_being_dealloced_not_returned_by_alloc)
        /*002c*/ 	.word	0x00000000


	//----- nvinfo : EIATTR_FRAME_SIZE
	.align		4
.L_25:
        /*0030*/ 	.byte	0x04, 0x11
        /*0032*/ 	.short	(.L_27 - .L_26)
	.align		4
.L_26:
        /*0034*/ 	.word	index@(_ZN7cutlass13device_kernelINS_4gemm6kernel13GemmUniversalIN4cute5tupleIJiiiiEEENS1_10collective13CollectiveMmaINS1_35MainloopSm100TmaUmmaWarpSpecializedILi8ELi2ELi4ENS5_IJNS4_1CILi2EEENSA_ILi1EEESC_EEEEENS5_IJNSA_ILi64EEENSA_ILi128EEESF_EEENS_10bfloat16_tENS5_IJlSC_lEEESI_SJ_NS4_8TiledMMAINS4_8MMA_AtomIJNS4_20SM100_MMA_F16BF16_SSISI_SI_fLi64ELi128ELNS4_4UMMA5MajorE0ELSO_0ELNSN_7ScaleInE0ELSP_0EEEEEENS4_6LayoutINS5_IJSC_SC_SC_EEENS5_IJNSA_ILi0EEESU_SU_EEEEENS5_IJNS4_10UnderscoreESX_SX_EEEEENS4_13SM90_TMA_LOADENS4_14ComposedLayoutINS4_7SwizzleILi3ELi4ELi3EEENS4_18smem_ptr_flag_bitsILi16EEENSS_INS5_IJNSA_ILi8EEESF_EEENS5_IJSF_SC_EEEEEEEvNS4_8identityENS4_23SM90_TMA_LOAD_MULTICASTES1A_vS1B_EENS_8epilogue10collective18CollectiveEpilogueINS1E_23Sm100TmaWarpSpecializedILi4ELi2ELi16ELb1ELb0EEEJSH_NS5_IJNSS_ISF_SC_EENSS_INSA_ILi32EEESC_EEEEESI_SJ_SI_SJ_NS1E_6fusion15FusionCallbacksIS1I_NS1N_17LinearCombinationISI_fSI_fLNS_15FloatRoundStyleE2EEESH_S1M_JEEENS4_5SM1004TMEM4LOAD26SM100_TMEM_LOAD_16dp256b4xES10_NS11_INS12_ILi2ELi4ELi3EEES15_NSS_INS5_IJS16_S1K_EEENS5_IJS1K_SC_EEEEEEENS4_17SM75_U32x4_LDSM_NENS4_14SM90_TMA_STOREES21_NS4_17SM90_U32x4_STSM_NENS4_39AutoVectorizingCopyWithAssumedAlignmentILi128EEEEEEvvEEEEvNT_6ParamsE)
        /*0038*/ 	.word	0x00000000


	//----- nvinfo : EIATTR_MIN_STACK_SIZE
	.align		4
.L_27:
        /*003c*/ 	.byte	0x04, 0x12
        /*003e*/ 	.short	(.L_29 - .L_28)
	.align		4
.L_28:
        /*0040*/ 	.word	index@(_ZN7cutlass13device_kernelINS_4gemm6kernel13GemmUniversalIN4cute5tupleIJiiiiEEENS1_10collective13CollectiveMmaINS1_35MainloopSm100TmaUmmaWarpSpecializedILi8ELi2ELi4ENS5_IJNS4_1CILi2EEENSA_ILi1EEESC_EEEEENS5_IJNSA_ILi64EEENSA_ILi128EEESF_EEENS_10bfloat16_tENS5_IJlSC_lEEESI_SJ_NS4_8TiledMMAINS4_8MMA_AtomIJNS4_20SM100_MMA_F16BF16_SSISI_SI_fLi64ELi128ELNS4_4UMMA5MajorE0ELSO_0ELNSN_7ScaleInE0ELSP_0EEEEEENS4_6LayoutINS5_IJSC_SC_SC_EEENS5_IJNSA_ILi0EEESU_SU_EEEEENS5_IJNS4_10UnderscoreESX_SX_EEEEENS4_13SM90_TMA_LOADENS4_14ComposedLayoutINS4_7SwizzleILi3ELi4ELi3EEENS4_18smem_ptr_flag_bitsILi16EEENSS_INS5_IJNSA_ILi8EEESF_EEENS5_IJSF_SC_EEEEEEEvNS4_8identityENS4_23SM90_TMA_LOAD_MULTICASTES1A_vS1B_EENS_8epilogue10collective18CollectiveEpilogueINS1E_23Sm100TmaWarpSpecializedILi4ELi2ELi16ELb1ELb0EEEJSH_NS5_IJNSS_ISF_SC_EENSS_INSA_ILi32EEESC_EEEEESI_SJ_SI_SJ_NS1E_6fusion15FusionCallbacksIS1I_NS1N_17LinearCombinationISI_fSI_fLNS_15FloatRoundStyleE2EEESH_S1M_JEEENS4_5SM1004TMEM4LOAD26SM100_TMEM_LOAD_16dp256b4xES10_NS11_INS12_ILi2ELi4ELi3EEES15_NSS_INS5_IJS16_S1K_EEENS5_IJS1K_SC_EEEEEEENS4_17SM75_U32x4_LDSM_NENS4_14SM90_TMA_STOREES21_NS4_17SM90_U32x4_STSM_NENS4_39AutoVectorizingCopyWithAssumedAlignmentILi128EEEEEEvvEEEEvNT_6ParamsE)
        /*0044*/ 	.word	0x00000000
.L_29:


//--------------------- .nv.compat                --------------------------
	.section	.nv.compat,"",@"SHT_CUDA_COMPAT_INFO"
	.align	4
        /*0000*/ 	.byte	0x02, 0x09, 0x01, 0x00, 0x02, 0x02, 0x02, 0x00, 0x02, 0x05, 0x05, 0x00, 0x03, 0x07, 0x01, 0x01
        /*0010*/ 	.byte	0x02, 0x03, 0x01, 0x00, 0x02, 0x06, 0x01, 0x00, 0x04, 0x0b, 0x08, 0x00, 0x09, 0x00, 0x00, 0x00
        /*0020*/ 	.byte	0x00, 0x00, 0x00, 0x00


//--------------------- .nv.info._ZN7cutlass13device_kernelINS_4gemm6kernel13GemmUniversalIN4cute5tupleIJiiiiEEENS1_10collective13CollectiveMmaINS1_35MainloopSm100TmaUmmaWarpSpecializedILi8ELi2ELi4ENS5_IJNS4_1CILi2EEENSA_ILi1EEESC_EEEEENS5_IJNSA_ILi64EEENSA_ILi128EEESF_EEENS_10bfloat16_tENS5_IJlSC_lEEESI_SJ_NS4_8TiledMMAINS4_8MMA_AtomIJNS4_20SM100_MMA_F16BF16_SSISI_SI_fLi64ELi128ELNS4_4UMMA5MajorE0ELSO_0ELNSN_7ScaleInE0ELSP_0EEEEEENS4_6LayoutINS5_IJSC_SC_SC_EEENS5_IJNSA_ILi0EEESU_SU_EEEEENS5_IJNS4_10UnderscoreESX_SX_EEEEENS4_13SM90_TMA_LOADENS4_14ComposedLayoutINS4_7SwizzleILi3ELi4ELi3EEENS4_18smem_ptr_flag_bitsILi16EEENSS_INS5_IJNSA_ILi8EEESF_EEENS5_IJSF_SC_EEEEEEEvNS4_8identityENS4_23SM90_TMA_LOAD_MULTICASTES1A_vS1B_EENS_8epilogue10collective18CollectiveEpilogueINS1E_23Sm100TmaWarpSpecializedILi4ELi2ELi16ELb1ELb0EEEJSH_NS5_IJNSS_ISF_SC_EENSS_INSA_ILi32EEESC_EEEEESI_SJ_SI_SJ_NS1E_6fusion15FusionCallbacksIS1I_NS1N_17LinearCombinationISI_fSI_fLNS_15FloatRoundStyleE2EEESH_S1M_JEEENS4_5SM1004TMEM4LOAD26SM100_TMEM_LOAD_16dp256b4xES10_NS11_INS12_ILi2ELi4ELi3EEES15_NSS_INS5_IJS16_S1K_EEENS5_IJS1K_SC_EEEEEEENS4_17SM75_U32x4_LDSM_NENS4_14SM90_TMA_STOREES21_NS4_17SM90_U32x4_STSM_NENS4_39AutoVectorizingCopyWithAssumedAlignmentILi128EEEEEEvvEEEEvNT_6ParamsE --------------------------
	.section	.nv.info._ZN7cutlass13device_kernelINS_4gemm6kernel13GemmUniversalIN4cute5tupleIJiiiiEEENS1_10collective13CollectiveMmaINS1_35MainloopSm100TmaUmmaWarpSpecializedILi8ELi2ELi4ENS5_IJNS4_1CILi2EEENSA_ILi1EEESC_EEEEENS5_IJNSA_ILi64EEENSA_ILi128EEESF_EEENS_10bfloat16_tENS5_IJlSC_lEEESI_SJ_NS4_8TiledMMAINS4_8MMA_AtomIJNS4_20SM100_MMA_F16BF16_SSISI_SI_fLi64ELi128ELNS4_4UMMA5MajorE0ELSO_0ELNSN_7ScaleInE0ELSP_0EEEEEENS4_6LayoutINS5_IJSC_SC_SC_EEENS5_IJNSA_ILi0EEESU_SU_EEEEENS5_IJNS4_10UnderscoreESX_SX_EEEEENS4_13SM90_TMA_LOADENS4_14ComposedLayoutINS4_7SwizzleILi3ELi4ELi3EEENS4_18smem_ptr_flag_bitsILi16EEENSS_INS5_IJNSA_ILi8EEESF_EEENS5_IJSF_SC_EEEEEEEvNS4_8identityENS4_23SM90_TMA_LOAD_MULTICASTES1A_vS1B_EENS_8epilogue10collective18CollectiveEpilogueINS1E_23Sm100TmaWarpSpecializedILi4ELi2ELi16ELb1ELb0EEEJSH_NS5_IJNSS_ISF_SC_EENSS_INSA_ILi32EEESC_EEEEESI_SJ_SI_SJ_NS1E_6fusion15FusionCallbacksIS1I_NS1N_17LinearCombinationISI_fSI_fLNS_15FloatRoundStyleE2EEESH_S1M_JEEENS4_5SM1004TMEM4LOAD26SM100_TMEM_LOAD_16dp256b4xES10_NS11_INS12_ILi2ELi4ELi3EEES15_NSS_INS5_IJS16_S1K_EEENS5_IJS1K_SC_EEEEEEENS4_17SM75_U32x4_LDSM_NENS4_14SM90_TMA_STOREES21_NS4_17SM90_U32x4_STSM_NENS4_39AutoVectorizingCopyWithAssumedAlignmentILi128EEEEEEvvEEEEvNT_6ParamsE,"",@"SHT_CUDA_INFO"
	.sectionflags	@""
	.align	4


	//----- nvinfo : EIATTR_CUDA_API_VERSION
	.align		4
        /*0000*/ 	.byte	0x04, 0x37
        /*0002*/ 	.short	(.L_31 - .L_30)
.L_30:
        /*0004*/ 	.word	0x00000082


	//----- nvinfo : EIATTR_KPARAM_INFO
	.align		4
.L_31:
        /*0008*/ 	.byte	0x04, 0x17
        /*000a*/ 	.short	(.L_33 - .L_32)
.L_32:
        /*000c*/ 	.word	0x00000000
        /*0010*/ 	.short	0x0000
        /*0012*/ 	.short	0x0000
        /*0014*/ 	.byte	0x00, 0xf0, 0x01, 0x20


	//----- nvinfo : EIATTR_AT_ENTRY_FRAGMENTS
	.align		4
.L_33:
        /*0018*/ 	.byte	0x04, 0x4f
        /*001a*/ 	.short	(.L_35 - .L_34)


	//   ....[0]....
.L_34:
        /*001c*/ 	.word	0x00000006


	//----- nvinfo : EIATTR_RESERVED_SMEM_USED
	.align		4
.L_35:
        /*0020*/ 	.byte	0x01, 0x41
	.zero		2


	//----- nvinfo : EIATTR_SPARSE_MMA_MASK
	.align		4
        /*0024*/ 	.byte	0x03, 0x50
        /*0026*/ 	.short	0x0000


	//----- nvinfo : EIATTR_TCGEN05_1CTA_USED
	.align		4
        /*0028*/ 	.byte	0x01, 0x51
	.zero		2


	//----- nvinfo : EIATTR_MAXREG_COUNT
	.align		4
        /*002c*/ 	.byte	0x03, 0x1b
        /*002e*/ 	.short	0x00ff


	//----- nvinfo : EIATTR_NUM_BARRIERS
	.align		4
        /*0030*/ 	.byte	0x02, 0x4c
        /*0032*/ 	.byte	0x07
	.zero		1


	//----- nvinfo : EIATTR_EXTERNS
	.align		4
        /*0034*/ 	.byte	0x04, 0x0f
        /*0036*/ 	.short	(.L_37 - .L_36)


	//   ....[0]....
	.align		4
.L_36:
        /*0038*/ 	.word	index@(__assertfail)


	//----- nvinfo : EIATTR_MERCURY_ISA_VERSION
	.align		4
.L_37:
        /*003c*/ 	.byte	0x03, 0x5f
        /*003e*/ 	.short	0x0101


	//----- nvinfo : EIATTR_INT_WARP_WIDE_INSTR_OFFSETS
	.align		4
        /*0040*/ 	.byte	0x04, 0x31
        /*0042*/ 	.short	(.L_39 - .L_38)


	//   ....[0]....
.L_38:
        /*0044*/ 	.word	0x00003fd0


	//   ....[1]....
        /*0048*/ 	.word	0x00004000


	//   ....[2]....
        /*004c*/ 	.word	0x00004020


	//   ....[3]....
        /*0050*/ 	.word	0x00004c30


	//   ....[4]....
        /*0054*/ 	.word	0x00004c90


	//   ....[5]....
        /*0058*/ 	.word	0x00004d70


	//   ....[6]....
        /*005c*/ 	.word	0x00004df0


	//   ....[7]....
        /*0060*/ 	.word	0x00004ee0


	//   ....[8]....
        /*0064*/ 	.word	0x00004f70


	//   ....[9]....
        /*0068*/ 	.word	0x00005060


	//   ....[10]....
        /*006c*/ 	.word	0x00005110


	//----- nvinfo : EIATTR_COOP_GROUP_MASK_REGIDS
	.align		4
.L_39:
        /*0070*/ 	.byte	0x04, 0x29
        /*0072*/ 	.short	(.L_41 - .L_40)


	//   ....[0]....
.L_40:
        /*0074*/ 	.word	0xffffffff


	//   ....[1]....
        /*0078*/ 	.word	0xffffffff


	//   ....[2]....
        /*007c*/ 	.word	0xffffffff


	//   ....[3]....
        /*0080*/ 	.word	0xffffffff


	//   ....[4]....
        /*0084*/ 	.word	0xffffffff


	//   ....[5]....
        /*0088*/ 	.word	0xffffffff


	//   ....[6]....
        /*008c*/ 	.word	0xffffffff


	//   ....[7]....
        /*0090*/ 	.word	0xffffffff


	//   ....[8]....
        /*0094*/ 	.word	0xffffffff


	//   ....[9]....
        /*0098*/ 	.word	0xffffffff


	//   ....[10]....
        /*009c*/ 	.word	0xffffffff


	//   ....[11]....
        /*00a0*/ 	.word	0xffffffff


	//   ....[12]....
        /*00a4*/ 	.word	0xffffffff


	//   ....[13]....
        /*00a8*/ 	.word	0xffffffff


	//----- nvinfo : EIATTR_COOP_GROUP_INSTR_OFFSETS
	.align		4
.L_41:
        /*00ac*/ 	.byte	0x04, 0x28
        /*00ae*/ 	.short	(.L_43 - .L_42)


	//   ....[0]....
.L_42:
        /*00b0*/ 	.word	0x00000080


	//   ....[1]....
        /*00b4*/ 	.word	0x000004f0


	//   ....[2]....
        /*00b8*/ 	.word	0x00000730


	//   ....[3]....
        /*00bc*/ 	.word	0x000008d0


	//   ....[4]....
        /*00c0*/ 	.word	0x000009d0


	//   ....[5]....
        /*00c4*/ 	.word	0x00000b40


	//   ....[6]....
        /*00c8*/ 	.word	0x00000ce0


	//   ....[7]....
        /*00cc*/ 	.word	0x00000ea0


	//   ....[8]....
        /*00d0*/ 	.word	0x00002090


	//   ....[9]....
        /*00d4*/ 	.word	0x000031c0


	//   ....[10]....
        /*00d8*/ 	.word	0x000033d0


	//   ....[11]....
        /*00dc*/ 	.word	0x00003400


	//   ....[12]....
        /*00e0*/ 	.word	0x00003eb0


	//   ....[13]....
        /*00e4*/ 	.word	0x000040e0


	//----- nvinfo : EIATTR_VRC_CTA_INIT_COUNT
	.align		4
.L_43:
        /*00e8*/ 	.byte	0x02, 0x4a
        /*00ea*/ 	.byte	0x80
	.zero		1


	//----- nvinfo : EIATTR_SYSCALL_OFFSETS
	.align		4
        /*00ec*/ 	.byte	0x04, 0x46
        /*00ee*/ 	.short	(.L_45 - .L_44)


	//   ....[0]....
.L_44:
        /*00f0*/ 	.word	0x00005da0


	//   ....[1]....
        /*00f4*/ 	.word	0x00005e90


	//   ....[2]....
        /*00f8*/ 	.word	0x00006620


	//   ....[3]....
        /*00fc*/ 	.word	0x00006ed0


	//   ....[4]....
        /*0100*/ 	.word	0x00007760


	//   ....[5]....
        /*0104*/ 	.word	0x00007fe0


	//----- nvinfo : EIATTR_MBARRIER_INSTR_OFFSETS
	.align		4
.L_45:
        /*0108*/ 	.byte	0x04, 0x39
        /*010a*/ 	.short	(.L_47 - .L_46)


	//   ....[0]....
.L_46:
        /*010c*/ 	.word	0x00000610
        /*0110*/ 	.word	0x000000ff
        /*0114*/ 	.word	0x00000000
        /*0118*/ 	.short	0x0100
        /*011a*/ 	.byte	0x04
	.zero		1


	//   ....[1]....
        /*011c*/ 	.word	0x00000620
        /*0120*/ 	.word	0x000000ff
        /*0124*/ 	.word	0x00000040
        /*0128*/ 	.short	0x0100
        /*012a*/ 	.byte	0x04
	.zero		1


	//   ....[2]....
        /*012c*/ 	.word	0x00000630
        /*0130*/ 	.word	0x000000ff
        /*0134*/ 	.word	0x00000008
        /*0138*/ 	.short	0x0100
        /*013a*/ 	.byte	0x04
	.zero		1


	//   ....[3]....
        /*013c*/ 	.word	0x00000640
        /*0140*/ 	.word	0x000000ff
        /*0144*/ 	.word	0x00000048
        /*0148*/ 	.short	0x0100
        /*014a*/ 	.byte	0x04
	.zero		1


	//   ....[4]....
        /*014c*/ 	.word	0x00000650
        /*0150*/ 	.word	0x000000ff
        /*0154*/ 	.word	0x00000010
        /*0158*/ 	.short	0x0100
        /*015a*/ 	.byte	0x04
	.zero		1


	//   ....[5]....
        /*015c*/ 	.word	0x00000660
        /*0160*/ 	.word	0x000000ff
        /*0164*/ 	.word	0x00000050
        /*0168*/ 	.short	0x0100
        /*016a*/ 	.byte	0x04
	.zero		1


	//   ....[6]....
        /*016c*/ 	.word	0x00000670
        /*0170*/ 	.word	0x000000ff
        /*0174*/ 	.word	0x00000018
        /*0178*/ 	.short	0x0100
        /*017a*/ 	.byte	0x04
	.zero		1


	//   ....[7]....
        /*017c*/ 	.word	0x00000680
        /*0180*/ 	.word	0x000000ff
        /*0184*/ 	.word	0x00000058
        /*0188*/ 	.short	0x0100
        /*018a*/ 	.byte	0x04
	.zero		1


	//   ....[8]....
        /*018c*/ 	.word	0x00000690
        /*0190*/ 	.word	0x000000ff
        /*0194*/ 	.word	0x00000020
        /*0198*/ 	.short	0x0100
        /*019a*/ 	.byte	0x04
	.zero		1


	//   ....[9]....
        /*019c*/ 	.word	0x000006a0
        /*01a0*/ 	.word	0x000000ff
        /*01a4*/ 	.word	0x00000060
        /*01a8*/ 	.short	0x0100
        /*01aa*/ 	.byte	0x04
	.zero		1


	//   ....[10]....
        /*01ac*/ 	.word	0x000006b0
        /*01b0*/ 	.word	0x000000ff
        /*01b4*/ 	.word	0x00000028
        /*01b8*/ 	.short	0x0100
        /*01ba*/ 	.byte	0x04
	.zero		1


	//   ....[11]....
        /*01bc*/ 	.word	0x000006c0
        /*01c0*/ 	.word	0x000000ff
        /*01c4*/ 	.word	0x00000068
        /*01c8*/ 	.short	0x0100
        /*01ca*/ 	.byte	0x04
	.zero		1


	//   ....[12]....
        /*01cc*/ 	.word	0x000006d0
        /*01d0*/ 	.word	0x000000ff
        /*01d4*/ 	.word	0x00000030
        /*01d8*/ 	.short	0x0100
        /*01da*/ 	.byte	0x04
	.zero		1


	//   ....[13]....
        /*01dc*/ 	.word	0x000006e0
        /*01e0*/ 	.word	0x000000ff
        /*01e4*/ 	.word	0x00000070
        /*01e8*/ 	.short	0x0100
        /*01ea*/ 	.byte	0x04
	.zero		1


	//   ....[14]....
        /*01ec*/ 	.word	0x000006f0
        /*01f0*/ 	.word	0x000000ff
        /*01f4*/ 	.word	0x00000038
        /*01f8*/ 	.short	0x0100
        /*01fa*/ 	.byte	0x04
	.zero		1


	//   ....[15]....
        /*01fc*/ 	.word	0x00000700
        /*0200*/ 	.word	0x000000ff
        /*0204*/ 	.word	0x00000078
        /*0208*/ 	.short	0x0100
        /*020a*/ 	.byte	0x04
	.zero		1


	//   ....[16]....
        /*020c*/ 	.word	0x00000840
        /*0210*/ 	.word	0x000000ff
        /*0214*/ 	.word	0x00000080
        /*0218*/ 	.short	0x0100
        /*021a*/ 	.byte	0x04
	.zero		1


	//   ....[17]....
        /*021c*/ 	.word	0x00000850
        /*0220*/ 	.word	0x000000ff
        /*0224*/ 	.word	0x000000a0
        /*0228*/ 	.short	0x0100
        /*022a*/ 	.byte	0x04
	.zero		1


	//   ....[18]....
        /*022c*/ 	.word	0x00000860
        /*0230*/ 	.word	0x000000ff
        /*0234*/ 	.word	0x00000088
        /*0238*/ 	.short	0x0100
        /*023a*/ 	.byte	0x04
	.zero		1


	//   ....[19]....
        /*023c*/ 	.word	0x00000870
        /*0240*/ 	.word	0x000000ff
        /*0244*/ 	.word	0x000000a8
        /*0248*/ 	.short	0x0100
        /*024a*/ 	.byte	0x04
	.zero		1


	//   ....[20]....
        /*024c*/ 	.word	0x00000880
        /*0250*/ 	.word	0x000000ff
        /*0254*/ 	.word	0x00000090
        /*0258*/ 	.short	0x0100
        /*025a*/ 	.byte	0x04
	.zero		1


	//   ....[21]....
        /*025c*/ 	.word	0x00000890
        /*0260*/ 	.word	0x000000ff
        /*0264*/ 	.word	0x000000b0
        /*0268*/ 	.short	0x0100
        /*026a*/ 	.byte	0x04
	.zero		1


	//   ....[22]....
        /*026c*/ 	.word	0x000008a0
        /*0270*/ 	.word	0x000000ff
        /*0274*/ 	.word	0x00000098
        /*0278*/ 	.short	0x0100
        /*027a*/ 	.byte	0x04
	.zero		1


	//   ....[23]....
        /*027c*/ 	.word	0x000008b0
        /*0280*/ 	.word	0x000000ff
        /*0284*/ 	.word	0x000000b8
        /*0288*/ 	.short	0x0100
        /*028a*/ 	.byte	0x04
	.zero		1


	//   ....[24]....
        /*028c*/ 	.word	0x000009a0
        /*0290*/ 	.word	0x000000ff
        /*0294*/ 	.word	0x000000c0
        /*0298*/ 	.short	0x0100
        /*029a*/ 	.byte	0x06
	.zero		1


	//   ....[25]....
        /*029c*/ 	.word	0x000009b0
        /*02a0*/ 	.word	0x000000ff
        /*02a4*/ 	.word	0x000000c8
        /*02a8*/ 	.short	0x0100
        /*02aa*/ 	.byte	0x06
	.zero		1


	//   ....[26]....
        /*02ac*/ 	.word	0x00000af0
        /*02b0*/ 	.word	0x000000ff
        /*02b4*/ 	.word	0x000000d0
        /*02b8*/ 	.short	0x0100
        /*02ba*/ 	.byte	0x06
	.zero		1


	//   ....[27]....
        /*02bc*/ 	.word	0x00000b00
        /*02c0*/ 	.word	0x000000ff
        /*02c4*/ 	.word	0x000000e0
        /*02c8*/ 	.short	0x0100
        /*02ca*/ 	.byte	0x06
	.zero		1


	//   ....[28]....
        /*02cc*/ 	.word	0x00000b10
        /*02d0*/ 	.word	0x000000ff
        /*02d4*/ 	.word	0x000000d8
        /*02d8*/ 	.short	0x0100
        /*02da*/ 	.byte	0x06
	.zero		1


	//   ....[29]....
        /*02dc*/ 	.word	0x00000b20
        /*02e0*/ 	.word	0x000000ff
        /*02e4*/ 	.word	0x000000e8
        /*02e8*/ 	.short	0x0100
        /*02ea*/ 	.byte	0x06
	.zero		1


	//   ....[30]....
        /*02ec*/ 	.word	0x00000c50
        /*02f0*/ 	.word	0x000000ff
        /*02f4*/ 	.word	0x000000f0
        /*02f8*/ 	.short	0x0100
        /*02fa*/ 	.byte	0x04
	.zero		1


	//   ....[31]....
        /*02fc*/ 	.word	0x00000c60
        /*0300*/ 	.word	0x000000ff
        /*0304*/ 	.word	0x00000110
        /*0308*/ 	.short	0x0100
        /*030a*/ 	.byte	0x04
	.zero		1


	//   ....[32]....
        /*030c*/ 	.word	0x00000c70
        /*0310*/ 	.word	0x000000ff
        /*0314*/ 	.word	0x000000f8
        /*0318*/ 	.short	0x0100
        /*031a*/ 	.byte	0x04
	.zero		1


	//   ....[33]....
        /*031c*/ 	.word	0x00000c80
        /*0320*/ 	.word	0x000000ff
        /*0324*/ 	.word	0x00000118
        /*0328*/ 	.short	0x0100
        /*032a*/ 	.byte	0x04
	.zero		1


	//   ....[34]....
        /*032c*/ 	.word	0x00000c90
        /*0330*/ 	.word	0x000000ff
        /*0334*/ 	.word	0x00000100
        /*0338*/ 	.short	0x0100
        /*033a*/ 	.byte	0x04
	.zero		1


	//   ....[35]....
        /*033c*/ 	.word	0x00000ca0
        /*0340*/ 	.word	0x000000ff
        /*0344*/ 	.word	0x00000120
        /*0348*/ 	.short	0x0100
        /*034a*/ 	.byte	0x04
	.zero		1


	//   ....[36]....
        /*034c*/ 	.word	0x00000cb0
        /*0350*/ 	.word	0x000000ff
        /*0354*/ 	.word	0x00000108
        /*0358*/ 	.short	0x0100
        /*035a*/ 	.byte	0x04
	.zero		1


	//   ....[37]....
        /*035c*/ 	.word	0x00000cc0
        /*0360*/ 	.word	0x000000ff
        /*0364*/ 	.word	0x00000128
        /*0368*/ 	.short	0x0100
        /*036a*/ 	.byte	0x04
	.zero		1


	//   ....[38]....
        /*036c*/ 	.word	0x00000db0
        /*0370*/ 	.word	0x000000ff
        /*0374*/ 	.word	0x00000130
        /*0378*/ 	.short	0x0100
        /*037a*/ 	.byte	0x04
	.zero		1


	//   ....[39]....
        /*037c*/ 	.word	0x00000dc0
        /*0380*/ 	.word	0x000000ff
        /*0384*/ 	.word	0x00000140
        /*0388*/ 	.short	0x0100
        /*038a*/ 	.byte	0x04
	.zero		1


	//   ....[40]....
        /*038c*/ 	.word	0x00000dd0
        /*0390*/ 	.word	0x000000ff
        /*0394*/ 	.word	0x00000138
        /*0398*/ 	.short	0x0100
        /*039a*/ 	.byte	0x04
	.zero		1


	//   ....[41]....
        /*039c*/ 	.word	0x00000de0
        /*03a0*/ 	.word	0x000000ff
        /*03a4*/ 	.word	0x00000148
        /*03a8*/ 	.short	0x0100
        /*03aa*/ 	.byte	0x04
	.zero		1


	//   ....[42]....
        /*03ac*/ 	.word	0x00001950
        /*03b0*/ 	.word	0x00000000
        /*03b4*/ 	.word	0x00000140
        /*03b8*/ 	.short	0x010a
        /*03ba*/ 	.byte	0xff
	.zero		1


	//   ....[43]....
        /*03bc*/ 	.word	0x00001980
        /*03c0*/ 	.word	0x00000000
        /*03c4*/ 	.word	0x00000130
        /*03c8*/ 	.short	0x0101
        /*03ca*/ 	.byte	0xff
	.zero		1


	//   ....[44]....
        /*03cc*/ 	.word	0x00001a30
        /*03d0*/ 	.word	0x000000ff
        /*03d4*/ 	.word	0x00000040
        /*03d8*/ 	.short	0x010a
        /*03da*/ 	.byte	0x04
	.zero		1


	//   ....[45]....
        /*03dc*/ 	.word	0x00001ab0
        /*03e0*/ 	.word	0x000000ff
        /*03e4*/ 	.word	0x00000040
        /*03e8*/ 	.short	0x010a
        /*03ea*/ 	.byte	0x21
	.zero		1


	//   ....[46]....
        /*03ec*/ 	.word	0x00001c40
        /*03f0*/ 	.word	0x000000ff
        /*03f4*/ 	.word	0x00000040
        /*03f8*/ 	.short	0x010a
        /*03fa*/ 	.byte	0x06
	.zero		1


	//   ....[47]....
        /*03fc*/ 	.word	0x00001d50
        /*0400*/ 	.word	0x000000ff
        /*0404*/ 	.word	0x000000c8
        /*0408*/ 	.short	0x0101
        /*040a*/ 	.byte	0x0d
	.zero		1


	//   ....[48]....
        /*040c*/ 	.word	0x00001d70
        /*0410*/ 	.word	0x000000ff
        /*0414*/ 	.word	0x00000040
        /*0418*/ 	.short	0x010a
        /*041a*/ 	.byte	0x04
	.zero		1


	//   ....[49]....
        /*041c*/ 	.word	0x00001df0
        /*0420*/ 	.word	0x000000ff
        /*0424*/ 	.word	0x00000040
        /*0428*/ 	.short	0x010a
        /*042a*/ 	.byte	0x09
	.zero		1


	//   ....[50]....
        /*042c*/ 	.word	0x00001f90
        /*0430*/ 	.word	0x000000ff
        /*0434*/ 	.word	0x00000040
        /*0438*/ 	.short	0x010a
        /*043a*/ 	.byte	0x07
	.zero		1


	//   ....[51]....
        /*043c*/ 	.word	0x000020c0
        /*0440*/ 	.word	0x00000003
        /*0444*/ 	.word	0x000000d0
        /*0448*/ 	.short	0x010a
        /*044a*/ 	.byte	0xff
	.zero		1


	//   ....[52]....
        /*044c*/ 	.word	0x00002210
        /*0450*/ 	.word	0x00000000
        /*0454*/ 	.word	0x00000000
        /*0458*/ 	.short	0x0101
        /*045a*/ 	.byte	0xff
	.zero		1


	//   ....[53]....
        /*045c*/ 	.word	0x000027d0
        /*0460*/ 	.word	0x000000ff
        /*0464*/ 	.word	0x00000000
        /*0468*/ 	.short	0x010a
        /*046a*/ 	.byte	0x04
	.zero		1


	//   ....[54]....
        /*046c*/ 	.word	0x00002860
        /*0470*/ 	.word	0x000000ff
        /*0474*/ 	.word	0x00000000
        /*0478*/ 	.short	0x010a
        /*047a*/ 	.byte	0x05
	.zero		1


	//   ....[55]....
        /*047c*/ 	.word	0x000028f0
        /*0480*/ 	.word	0x000000ff
        /*0484*/ 	.word	0x00000000
        /*0488*/ 	.short	0x010a
        /*048a*/ 	.byte	0x05
	.zero		1


	//   ....[56]....
        /*048c*/ 	.word	0x00002980
        /*0490*/ 	.word	0x000000ff
        /*0494*/ 	.word	0x00000000
        /*0498*/ 	.short	0x010a
        /*049a*/ 	.byte	0x05
	.zero		1


	//   ....[57]....
        /*049c*/ 	.word	0x00002a10
        /*04a0*/ 	.word	0x000000ff
        /*04a4*/ 	.word	0x00000000
        /*04a8*/ 	.short	0x010a
        /*04aa*/ 	.byte	0x05
	.zero		1


	//   ....[58]....
        /*04ac*/ 	.word	0x00002aa0
        /*04b0*/ 	.word	0x000000ff
        /*04b4*/ 	.word	0x00000000
        /*04b8*/ 	.short	0x010a
        /*04ba*/ 	.byte	0x05
	.zero		1


	//   ....[59]....
        /*04bc*/ 	.word	0x00002b30
        /*04c0*/ 	.word	0x000000ff
        /*04c4*/ 	.word	0x00000000
        /*04c8*/ 	.short	0x010a
        /*04ca*/ 	.byte	0x05
	.zero		1


	//   ....[60]....
        /*04cc*/ 	.word	0x00002bd0
        /*04d0*/ 	.word	0x00000000
        /*04d4*/ 	.word	0x00000000
        /*04d8*/ 	.short	0x010a
        /*04da*/ 	.byte	0xff
	.zero		1


	//   ....[61]....
        /*04dc*/ 	.word	0x00002d10
        /*04e0*/ 	.word	0x00000002
        /*04e4*/ 	.word	0x00000130
        /*04e8*/ 	.short	0x010a
        /*04ea*/ 	.byte	0xff
	.zero		1


	//   ....[62]....
        /*04ec*/ 	.word	0x00002d80
        /*04f0*/ 	.word	0x00000002
        /*04f4*/ 	.word	0x00000000
        /*04f8*/ 	.short	0x0101
        /*04fa*/ 	.byte	0xff
	.zero		1


	//   ....[63]....
        /*04fc*/ 	.word	0x00002da0
        /*0500*/ 	.word	0x000000ff
        /*0504*/ 	.word	0x000000e0
        /*0508*/ 	.short	0x010a
        /*050a*/ 	.byte	0x04
	.zero		1


	//   ....[64]....
        /*050c*/ 	.word	0x00002ec0
        /*0510*/ 	.word	0x00000002
        /*0514*/ 	.word	0x000000d0
        /*0518*/ 	.short	0x010a
        /*051a*/ 	.byte	0xff
	.zero		1


	//   ....[65]....
        /*051c*/ 	.word	0x00002fc0
        /*0520*/ 	.word	0x00000002
        /*0524*/ 	.word	0x00000000
        /*0528*/ 	.short	0x0101
        /*052a*/ 	.byte	0xff
	.zero		1


	//   ....[66]....
        /*052c*/ 	.word	0x00003050
        /*0530*/ 	.word	0x000000ff
        /*0534*/ 	.word	0x000000e0
        /*0538*/ 	.short	0x0106
        /*053a*/ 	.byte	0x04
	.zero		1


	//   ....[67]....
        /*053c*/ 	.word	0x00003070
        /*0540*/ 	.word	0x000000ff
        /*0544*/ 	.word	0x000000e0
        /*0548*/ 	.short	0x010a
        /*054a*/ 	.byte	0x04
	.zero		1


	//   ....[68]....
        /*054c*/ 	.word	0x00003100
        /*0550*/ 	.word	0x000000ff
        /*0554*/ 	.word	0x000000e0
        /*0558*/ 	.short	0x0106
        /*055a*/ 	.byte	0x07
	.zero		1


	//   ....[69]....
        /*055c*/ 	.word	0x00003140
        /*0560*/ 	.word	0x00000000
        /*0564*/ 	.word	0x000000e0
        /*0568*/ 	.short	0x010a
        /*056a*/ 	.byte	0xff
	.zero		1


	//   ....[70]....
        /*056c*/ 	.word	0x000036a0
        /*0570*/ 	.word	0x00000000
        /*0574*/ 	.word	0x000000d0
        /*0578*/ 	.short	0x010a
        /*057a*/ 	.byte	0xff
	.zero		1


	//   ....[71]....
        /*057c*/ 	.word	0x000037a0
        /*0580*/ 	.word	0x00000003
        /*0584*/ 	.word	0x00000000
        /*0588*/ 	.short	0x0101
        /*058a*/ 	.byte	0xff
	.zero		1


	//   ....[72]....
        /*058c*/ 	.word	0x000037b0
        /*0590*/ 	.word	0x000000ff
        /*0594*/ 	.word	0x00000000
        /*0598*/ 	.short	0x010a
        /*059a*/ 	.byte	0x04
	.zero		1


	//   ....[73]....
        /*059c*/ 	.word	0x00003830
        /*05a0*/ 	.word	0x000000ff
        /*05a4*/ 	.word	0x00000110
        /*05a8*/ 	.short	0x010a
        /*05aa*/ 	.byte	0x1f
	.zero		1


	//   ....[74]....
        /*05ac*/ 	.word	0x00003910
        /*05b0*/ 	.word	0x000000ff
        /*05b4*/ 	.word	0x00000000
        /*05b8*/ 	.short	0x010a
        /*05ba*/ 	.byte	0x05
	.zero		1


	//   ....[75]....
        /*05bc*/ 	.word	0x00003a50
        /*05c0*/ 	.word	0x000000ff
        /*05c4*/ 	.word	0x00000000
        /*05c8*/ 	.short	0x010a
        /*05ca*/ 	.byte	0x04
	.zero		1


	//   ....[76]....
        /*05cc*/ 	.word	0x00003ce0
        /*05d0*/ 	.word	0x000000ff
        /*05d4*/ 	.word	0x00000000
        /*05d8*/ 	.short	0x010a
        /*05da*/ 	.byte	0x04
	.zero		1


	//   ....[77]....
        /*05dc*/ 	.word	0x00003d70
        /*05e0*/ 	.word	0x000000ff
        /*05e4*/ 	.word	0x00000000
        /*05e8*/ 	.short	0x010a
        /*05ea*/ 	.byte	0x05
	.zero		1


	//   ....[78]....
        /*05ec*/ 	.word	0x00003e00
        /*05f0*/ 	.word	0x000000ff
        /*05f4*/ 	.word	0x00000000
        /*05f8*/ 	.short	0x010a
        /*05fa*/ 	.byte	0x05
	.zero		1


	//   ....[79]....
        /*05fc*/ 	.word	0x00003e90
        /*0600*/ 	.word	0x000000ff
        /*0604*/ 	.word	0x00000000
        /*0608*/ 	.short	0x010a
        /*060a*/ 	.byte	0x04
	.zero		1


	//   ....[80]....
        /*060c*/ 	.word	0x000043f0
        /*0610*/ 	.word	0x00000008
        /*0614*/ 	.word	0x000000d0
        /*0618*/ 	.short	0x010a
        /*061a*/ 	.byte	0xff
	.zero		1


	//   ....[81]....
        /*061c*/ 	.word	0x00004560
        /*0620*/ 	.word	0x00000000
        /*0624*/ 	.word	0x00000000
        /*0628*/ 	.short	0x0101
        /*062a*/ 	.byte	0xff
	.zero		1


	//   ....[82]....
        /*062c*/ 	.word	0x00004a40
        /*0630*/ 	.word	0x000000ff
        /*0634*/ 	.word	0x000000c8
        /*0638*/ 	.short	0x010a
        /*063a*/ 	.byte	0x15
	.zero		1


	//   ....[83]....
        /*063c*/ 	.word	0x00004bd0
        /*0640*/ 	.word	0x000000ff
        /*0644*/ 	.word	0x000000a0
        /*0648*/ 	.short	0x010a
        /*064a*/ 	.byte	0x15
	.zero		1


	//   ....[84]....
        /*064c*/ 	.word	0x00004d20
        /*0650*/ 	.word	0x000000ff
        /*0654*/ 	.word	0x00000080
        /*0658*/ 	.short	0x010b
        /*065a*/ 	.byte	0x15
	.zero		1


	//   ....[85]....
        /*065c*/ 	.word	0x00004d30
        /*0660*/ 	.word	0x000000ff
        /*0664*/ 	.word	0x00000000
        /*0668*/ 	.short	0x0101
        /*066a*/ 	.byte	0x32
	.zero		1


	//   ....[86]....
        /*066c*/ 	.word	0x00004d40
        /*0670*/ 	.word	0x000000ff
        /*0674*/ 	.word	0x000000a8
        /*0678*/ 	.short	0x010a
        /*067a*/ 	.byte	0x15
	.zero		1


	//   ....[87]....
        /*067c*/ 	.word	0x00004e90
        /*0680*/ 	.word	0x000000ff
        /*0684*/ 	.word	0x00000088
        /*0688*/ 	.short	0x010b
        /*068a*/ 	.byte	0x15
	.zero		1


	//   ....[88]....
        /*068c*/ 	.word	0x00004ea0
        /*0690*/ 	.word	0x000000ff
        /*0694*/ 	.word	0x00000000
        /*0698*/ 	.short	0x0101
        /*069a*/ 	.byte	0x31
	.zero		1


	//   ....[89]....
        /*069c*/ 	.word	0x00004eb0
        /*06a0*/ 	.word	0x000000ff
        /*06a4*/ 	.word	0x000000b0
        /*06a8*/ 	.short	0x010a
        /*06aa*/ 	.byte	0x15
	.zero		1


	//   ....[90]....
        /*06ac*/ 	.word	0x00005010
        /*06b0*/ 	.word	0x000000ff
        /*06b4*/ 	.word	0x00000090
        /*06b8*/ 	.short	0x010b
        /*06ba*/ 	.byte	0x15
	.zero		1


	//   ....[91]....
        /*06bc*/ 	.word	0x00005020
        /*06c0*/ 	.word	0x000000ff
        /*06c4*/ 	.word	0x00000000
        /*06c8*/ 	.short	0x0101
        /*06ca*/ 	.byte	0x30
	.zero		1


	//   ....[92]....
        /*06cc*/ 	.word	0x00005030
        /*06d0*/ 	.word	0x000000ff
        /*06d4*/ 	.word	0x000000b8
        /*06d8*/ 	.short	0x010a
        /*06da*/ 	.byte	0x15
	.zero		1


	//   ....[93]....
        /*06dc*/ 	.word	0x00005230
        /*06e0*/ 	.word	0x000000ff
        /*06e4*/ 	.word	0x00000098
        /*06e8*/ 	.short	0x010b
        /*06ea*/ 	.byte	0x15
	.zero		1


	//   ....[94]....
        /*06ec*/ 	.word	0x00005240
        /*06f0*/ 	.word	0x000000ff
        /*06f4*/ 	.word	0x00000000
        /*06f8*/ 	.short	0x0101
        /*06fa*/ 	.byte	0x2b
	.zero		1


	//   ....[95]....
        /*06fc*/ 	.word	0x00005270
        /*0700*/ 	.word	0x000000ff
        /*0704*/ 	.word	0x000000a0
        /*0708*/ 	.short	0x010a
        /*070a*/ 	.byte	0x15
	.zero		1


	//   ....[96]....
        /*070c*/ 	.word	0x00005290
        /*0710*/ 	.word	0x000000ff
        /*0714*/ 	.word	0x000000a8
        /*0718*/ 	.short	0x010a
        /*071a*/ 	.byte	0x15
	.zero		1


	//   ....[97]....
        /*071c*/ 	.word	0x000052b0
        /*0720*/ 	.word	0x000000ff
        /*0724*/ 	.word	0x000000b0
        /*0728*/ 	.short	0x010a
        /*072a*/ 	.byte	0x15
	.zero		1


	//   ....[98]....
        /*072c*/ 	.word	0x000052f0
        /*0730*/ 	.word	0x00000000
        /*0734*/ 	.word	0x000000b8
        /*0738*/ 	.short	0x010a
        /*073a*/ 	.byte	0xff
	.zero		1


	//   ....[99]....
        /*073c*/ 	.word	0x00005630
        /*0740*/ 	.word	0x00000003
        /*0744*/ 	.word	0x000000d0
        /*0748*/ 	.short	0x010a
        /*074a*/ 	.byte	0xff
	.zero		1


	//   ....[100]....
        /*074c*/ 	.word	0x000057b0
        /*0750*/ 	.word	0x00000000
        /*0754*/ 	.word	0x00000000
        /*0758*/ 	.short	0x0101
        /*075a*/ 	.byte	0xff
	.zero		1


	//   ....[101]....
        /*075c*/ 	.word	0x000062d0
        /*0760*/ 	.word	0x000000ff
        /*0764*/ 	.word	0x00000080
        /*0768*/ 	.short	0x010a
        /*076a*/ 	.byte	0x2c
	.zero		1


	//   ....[102]....
        /*076c*/ 	.word	0x00006310
        /*0770*/ 	.word	0x0000001a
        /*0774*/ 	.word	0x000000f0
        /*0778*/ 	.short	0x010a
        /*077a*/ 	.byte	0xff
	.zero		1


	//   ....[103]....
        /*077c*/ 	.word	0x00006420
        /*0780*/ 	.word	0x000000ff
        /*0784*/ 	.word	0x00000080
        /*0788*/ 	.short	0x010a
        /*078a*/ 	.byte	0x2c
	.zero		1


	//   ....[104]....
        /*078c*/ 	.word	0x00006500
        /*0790*/ 	.word	0x0000001a
        /*0794*/ 	.word	0x000000f0
        /*0798*/ 	.short	0x010a
        /*079a*/ 	.byte	0xff
	.zero		1


	//   ....[105]....
        /*079c*/ 	.word	0x00006c30
        /*07a0*/ 	.word	0x00000000
        /*07a4*/ 	.word	0x00000000
        /*07a8*/ 	.short	0x0101
        /*07aa*/ 	.byte	0xff
	.zero		1


	//   ....[106]....
        /*07ac*/ 	.word	0x00006c40
        /*07b0*/ 	.word	0x00000004
        /*07b4*/ 	.word	0x00000080
        /*07b8*/ 	.short	0x010a
        /*07ba*/ 	.byte	0xff
	.zero		1


	//   ....[107]....
        /*07bc*/ 	.word	0x00006d00
        /*07c0*/ 	.word	0x00000004
        /*07c4*/ 	.word	0x00000080
        /*07c8*/ 	.short	0x010a
        /*07ca*/ 	.byte	0xff
	.zero		1


	//   ....[108]....
        /*07cc*/ 	.word	0x000074c0
        /*07d0*/ 	.word	0x00000000
        /*07d4*/ 	.word	0x00000000
        /*07d8*/ 	.short	0x0101
        /*07da*/ 	.byte	0xff
	.zero		1


	//   ....[109]....
        /*07dc*/ 	.word	0x000074e0
        /*07e0*/ 	.word	0x00000002
        /*07e4*/ 	.word	0x00000080
        /*07e8*/ 	.short	0x010a
        /*07ea*/ 	.byte	0xff
	.zero		1


	//   ....[110]....
        /*07ec*/ 	.word	0x00007590
        /*07f0*/ 	.word	0x00000002
        /*07f4*/ 	.word	0x00000080
        /*07f8*/ 	.short	0x010a
        /*07fa*/ 	.byte	0xff
	.zero		1


	//   ....[111]....
        /*07fc*/ 	.word	0x00007d40
        /*0800*/ 	.word	0x00000000
        /*0804*/ 	.word	0x00000000
        /*0808*/ 	.short	0x0101
        /*080a*/ 	.byte	0xff
	.zero		1


	//   ....[112]....
        /*080c*/ 	.word	0x00007d60
        /*0810*/ 	.word	0x00000003
        /*0814*/ 	.word	0x00000080
        /*0818*/ 	.short	0x010a
        /*081a*/ 	.byte	0xff
	.zero		1


	//   ....[113]....
        /*081c*/ 	.word	0x00007e10
        /*0820*/ 	.word	0x00000003
        /*0824*/ 	.word	0x00000080
        /*0828*/ 	.short	0x010a
        /*082a*/ 	.byte	0xff
	.zero		1


	//   ....[114]....
        /*082c*/ 	.word	0x00008220
        /*0830*/ 	.word	0x000000ff
        /*0834*/ 	.word	0x00000000
        /*0838*/ 	.short	0x0101
        /*083a*/ 	.byte	0x04
	.zero		1


	//   ....[115]....
        /*083c*/ 	.word	0x00008630
        /*0840*/ 	.word	0x00000000
        /*0844*/ 	.word	0x00000000
        /*0848*/ 	.short	0x0101
        /*084a*/ 	.byte	0xff
	.zero		1


	//   ....[116]....
        /*084c*/ 	.word	0x000088e0
        /*0850*/ 	.word	0x000000ff
        /*0854*/ 	.word	0x00000000
        /*0858*/ 	.short	0x0101
        /*085a*/ 	.byte	0x04
	.zero		1


	//   ....[117]....
        /*085c*/ 	.word	0x00008900
        /*0860*/ 	.word	0x00000000
        /*0864*/ 	.word	0x00000140
        /*0868*/ 	.short	0x010a
        /*086a*/ 	.byte	0xff
	.zero		1


	//   ....[118]....
        /*086c*/ 	.word	0x00008960
        /*0870*/ 	.word	0x00000000
        /*0874*/ 	.word	0x00000040
        /*0878*/ 	.short	0x010a
        /*087a*/ 	.byte	0xff
	.zero		1


	//   ....[119]....
        /*087c*/ 	.word	0x000089c0
        /*0880*/ 	.word	0x00000000
        /*0884*/ 	.word	0x00000040
        /*0888*/ 	.short	0x010a
        /*088a*/ 	.byte	0xff
	.zero		1


	//   ....[120]....
        /*088c*/ 	.word	0x00008a10
        /*0890*/ 	.word	0x00000003
        /*0894*/ 	.word	0x000000d0
        /*0898*/ 	.short	0x010a
        /*089a*/ 	.byte	0xff
	.zero		1


	//   ....[121]....
        /*089c*/ 	.word	0x00008a70
        /*08a0*/ 	.word	0x00000000
        /*08a4*/ 	.word	0x00000000
        /*08a8*/ 	.short	0x010a
        /*08aa*/ 	.byte	0xff
	.zero		1


	//   ....[122]....
        /*08ac*/ 	.word	0x00008ad0
        /*08b0*/ 	.word	0x00000000
        /*08b4*/ 	.word	0x00000000
        /*08b8*/ 	.short	0x010a
        /*08ba*/ 	.byte	0xff
	.zero		1


	//   ....[123]....
        /*08bc*/ 	.word	0x00008b30
        /*08c0*/ 	.word	0x00000000
        /*08c4*/ 	.word	0x00000000
        /*08c8*/ 	.short	0x010a
        /*08ca*/ 	.byte	0xff
	.zero		1


	//   ....[124]....
        /*08cc*/ 	.word	0x00008b90
        /*08d0*/ 	.word	0x00000000
        /*08d4*/ 	.word	0x00000000
        /*08d8*/ 	.short	0x010a
        /*08da*/ 	.byte	0xff
	.zero		1


	//   ....[125]....
        /*08dc*/ 	.word	0x00008bf0
        /*08e0*/ 	.word	0x00000000
        /*08e4*/ 	.word	0x00000000
        /*08e8*/ 	.short	0x010a
        /*08ea*/ 	.byte	0xff
	.zero		1


	//   ....[126]....
        /*08ec*/ 	.word	0x00008c50
        /*08f0*/ 	.word	0x00000000
        /*08f4*/ 	.word	0x00000000
        /*08f8*/ 	.short	0x010a
        /*08fa*/ 	.byte	0xff
	.zero		1


	//   ....[127]....
        /*08fc*/ 	.word	0x00008cb0
        /*0900*/ 	.word	0x00000000
        /*0904*/ 	.word	0x00000000
        /*0908*/ 	.short	0x010a
        /*090a*/ 	.byte	0xff
	.zero		1


	//   ....[128]....
        /*090c*/ 	.word	0x00008d00
        /*0910*/ 	.word	0x00000002
        /*0914*/ 	.word	0x00000130
        /*0918*/ 	.short	0x010a
        /*091a*/ 	.byte	0xff
	.zero		1


	//   ....[129]....
        /*091c*/ 	.word	0x00008d60
        /*0920*/ 	.word	0x00000002
        /*0924*/ 	.word	0x000000e0
        /*0928*/ 	.short	0x010a
        /*092a*/ 	.byte	0xff
	.zero		1


	//   ....[130]....
        /*092c*/ 	.word	0x00008db0
        /*0930*/ 	.word	0x00000002
        /*0934*/ 	.word	0x000000d0
        /*0938*/ 	.short	0x010a
        /*093a*/ 	.byte	0xff
	.zero		1


	//   ....[131]....
        /*093c*/ 	.word	0x00008e10
        /*0940*/ 	.word	0x00000000
        /*0944*/ 	.word	0x000000e0
        /*0948*/ 	.short	0x010a
        /*094a*/ 	.byte	0xff
	.zero		1


	//   ....[132]....
        /*094c*/ 	.word	0x00008e60
        /*0950*/ 	.word	0x00000000
        /*0954*/ 	.word	0x000000d0
        /*0958*/ 	.short	0x010a
        /*095a*/ 	.byte	0xff
	.zero		1


	//   ....[133]....
        /*095c*/ 	.word	0x00008ec0
        /*0960*/ 	.word	0x00000002
        /*0964*/ 	.word	0x00000110
        /*0968*/ 	.short	0x010a
        /*096a*/ 	.byte	0xff
	.zero		1


	//   ....[134]....
        /*096c*/ 	.word	0x00008f20
        /*0970*/ 	.word	0x00000000
        /*0974*/ 	.word	0x00000000
        /*0978*/ 	.short	0x010a
        /*097a*/ 	.byte	0xff
	.zero		1


	//   ....[135]....
        /*097c*/ 	.word	0x00008f80
        /*0980*/ 	.word	0x00000000
        /*0984*/ 	.word	0x00000000
        /*0988*/ 	.short	0x010a
        /*098a*/ 	.byte	0xff
	.zero		1


	//   ....[136]....
        /*098c*/ 	.word	0x00008fe0
        /*0990*/ 	.word	0x00000000
        /*0994*/ 	.word	0x00000000
        /*0998*/ 	.short	0x010a
        /*099a*/ 	.byte	0xff
	.zero		1


	//   ....[137]....
        /*099c*/ 	.word	0x00009040
        /*09a0*/ 	.word	0x00000000
        /*09a4*/ 	.word	0x00000000
        /*09a8*/ 	.short	0x010a
        /*09aa*/ 	.byte	0xff
	.zero		1


	//   ....[138]....
        /*09ac*/ 	.word	0x000090a0
        /*09b0*/ 	.word	0x00000000
        /*09b4*/ 	.word	0x00000000
        /*09b8*/ 	.short	0x010a
        /*09ba*/ 	.byte	0xff
	.zero		1


	//   ....[139]....
        /*09bc*/ 	.word	0x000090f0
        /*09c0*/ 	.word	0x00000008
        /*09c4*/ 	.word	0x000000d0
        /*09c8*/ 	.short	0x010a
        /*09ca*/ 	.byte	0xff
	.zero		1


	//   ....[140]....
        /*09cc*/ 	.word	0x00009150
        /*09d0*/ 	.word	0x00000000
        /*09d4*/ 	.word	0x000000c8
        /*09d8*/ 	.short	0x010a
        /*09da*/ 	.byte	0xff
	.zero		1


	//   ....[141]....
        /*09dc*/ 	.word	0x000091b0
        /*09e0*/ 	.word	0x00000000
        /*09e4*/ 	.word	0x000000a0
        /*09e8*/ 	.short	0x010a
        /*09ea*/ 	.byte	0xff
	.zero		1


	//   ....[142]....
        /*09ec*/ 	.word	0x00009210
        /*09f0*/ 	.word	0x00000000
        /*09f4*/ 	.word	0x000000a8
        /*09f8*/ 	.short	0x010a
        /*09fa*/ 	.byte	0xff
	.zero		1


	//   ....[143]....
        /*09fc*/ 	.word	0x00009270
        /*0a00*/ 	.word	0x00000000
        /*0a04*/ 	.word	0x000000b0
        /*0a08*/ 	.short	0x010a
        /*0a0a*/ 	.byte	0xff
	.zero		1


	//   ....[144]....
        /*0a0c*/ 	.word	0x000092d0
        /*0a10*/ 	.word	0x00000000
        /*0a14*/ 	.word	0x000000b8
        /*0a18*/ 	.short	0x010a
        /*0a1a*/ 	.byte	0xff
	.zero		1


	//   ....[145]....
        /*0a1c*/ 	.word	0x00009330
        /*0a20*/ 	.word	0x00000000
        /*0a24*/ 	.word	0x000000a0
        /*0a28*/ 	.short	0x010a
        /*0a2a*/ 	.byte	0xff
	.zero		1


	//   ....[146]....
        /*0a2c*/ 	.word	0x00009390
        /*0a30*/ 	.word	0x00000000
        /*0a34*/ 	.word	0x000000a8
        /*0a38*/ 	.short	0x010a
        /*0a3a*/ 	.byte	0xff
	.zero		1


	//   ....[147]....
        /*0a3c*/ 	.word	0x000093f0
        /*0a40*/ 	.word	0x00000000
        /*0a44*/ 	.word	0x000000b0
        /*0a48*/ 	.short	0x010a
        /*0a4a*/ 	.byte	0xff
	.zero		1


	//   ....[148]....
        /*0a4c*/ 	.word	0x00009440
        /*0a50*/ 	.word	0x00000003
        /*0a54*/ 	.word	0x000000d0
        /*0a58*/ 	.short	0x010a
        /*0a5a*/ 	.byte	0xff
	.zero		1


	//   ....[149]....
        /*0a5c*/ 	.word	0x000094a0
        /*0a60*/ 	.word	0x00000000
        /*0a64*/ 	.word	0x00000080
        /*0a68*/ 	.short	0x010a
        /*0a6a*/ 	.byte	0xff
	.zero		1


	//   ....[150]....
        /*0a6c*/ 	.word	0x000094f0
        /*0a70*/ 	.word	0x0000001a
        /*0a74*/ 	.word	0x000000f0
        /*0a78*/ 	.short	0x010a
        /*0a7a*/ 	.byte	0xff
	.zero		1


	//   ....[151]....
        /*0a7c*/ 	.word	0x00009540
        /*0a80*/ 	.word	0x00000004
        /*0a84*/ 	.word	0x00000080
        /*0a88*/ 	.short	0x010a
        /*0a8a*/ 	.byte	0xff
	.zero		1


	//   ....[152]....
        /*0a8c*/ 	.word	0x00009590
        /*0a90*/ 	.word	0x00000002
        /*0a94*/ 	.word	0x00000080
        /*0a98*/ 	.short	0x010a
        /*0a9a*/ 	.byte	0xff
	.zero		1


	//   ....[153]....
        /*0a9c*/ 	.word	0x000095e0
        /*0aa0*/ 	.word	0x00000003
        /*0aa4*/ 	.word	0x00000080
        /*0aa8*/ 	.short	0x010a
        /*0aaa*/ 	.byte	0xff
	.zero		1


	//----- nvinfo : EIATTR_NUM_MBARRIERS
	.align		4
.L_47:
        /*0aac*/ 	.byte	0x03, 0x38
        /*0aae*/ 	.short	0x002a


	//----- nvinfo : EIATTR_EXIT_INSTR_OFFSETS
	.align		4
        /*0ab0*/ 	.byte	0x04, 0x1c
        /*0ab2*/ 	.short	(.L_49 - .L_48)


	//   ....[0]....
.L_48:
        /*0ab4*/ 	.word	0x00002c00


	//   ....[1]....
        /*0ab8*/ 	.word	0x00003110


	//   ....[2]....
        /*0abc*/ 	.word	0x00003170


	//   ....[3]....
        /*0ac0*/ 	.word	0x000040f0


	//   ....[4]....
        /*0ac4*/ 	.word	0x00005320


	//   ....[5]....
        /*0ac8*/ 	.word	0x00005360


	//   ....[6]....
        /*0acc*/ 	.word	0x000087c0


	//   ....[7]....
        /*0ad0*/ 	.word	0x00008840


	//   ....[8]....
        /*0ad4*/ 	.word	0x00008870


	//   ....[9]....
        /*0ad8*/ 	.word	0x000088f0


	//----- nvinfo : EIATTR_MAX_THREADS
	.align		4
.L_49:
        /*0adc*/ 	.byte	0x04, 0x05
        /*0ade*/ 	.short	(.L_51 - .L_50)
.L_50:
        /*0ae0*/ 	.word	0x00000100
        /*0ae4*/ 	.word	0x00000001
        /*0ae8*/ 	.word	0x00000001


	//----- nvinfo : EIATTR_CRS_STACK_SIZE
	.align		4
.L_51:
        /*0aec*/ 	.byte	0x04, 0x1e
        /*0aee*/ 	.short	(.L_53 - .L_52)
.L_52:
        /*0af0*/ 	.word	0x00000000


	//----- nvinfo : EIATTR_CBANK_PARAM_SIZE
	.align		4
.L_53:
        /*0af4*/ 	.byte	0x03, 0x19
        /*0af6*/ 	.short	0x0800


	//----- nvinfo : EIATTR_PARAM_CBANK
	.align		4
        /*0af8*/ 	.byte	0x04, 0x0a
        /*0afa*/ 	.short	(.L_55 - .L_54)
	.align		4
.L_54:
        /*0afc*/ 	.word	index@(.nv.constant0._ZN7cutlass13device_kernelINS_4gemm6kernel13GemmUniversalIN4cute5tupleIJiiiiEEENS1_10collective13CollectiveMmaINS1_35MainloopSm100TmaUmmaWarpSpecializedILi8ELi2ELi4ENS5_IJNS4_1CILi2EEENSA_ILi1EEESC_EEEEENS5_IJNSA_ILi64EEENSA_ILi128EEESF_EEENS_10bfloat16_tENS5_IJlSC_lEEESI_SJ_NS4_8TiledMMAINS4_8MMA_AtomIJNS4_20SM100_MMA_F16BF16_SSISI_SI_fLi64ELi128ELNS4_4UMMA5MajorE0ELSO_0ELNSN_7ScaleInE0ELSP_0EEEEEENS4_6LayoutINS5_IJSC_SC_SC_EEENS5_IJNSA_ILi0EEESU_SU_EEEEENS5_IJNS4_10UnderscoreESX_SX_EEEEENS4_13SM90_TMA_LOADENS4_14ComposedLayoutINS4_7SwizzleILi3ELi4ELi3EEENS4_18smem_ptr_flag_bitsILi16EEENSS_INS5_IJNSA_ILi8EEESF_EEENS5_IJSF_SC_EEEEEEEvNS4_8identityENS4_23SM90_TMA_LOAD_MULTICASTES1A_vS1B_EENS_8epilogue10collective18CollectiveEpilogueINS1E_23Sm100TmaWarpSpecializedILi4ELi2ELi16ELb1ELb0EEEJSH_NS5_IJNSS_ISF_SC_EENSS_INSA_ILi32EEESC_EEEEESI_SJ_SI_SJ_NS1E_6fusion15FusionCallbacksIS1I_NS1N_17LinearCombinationISI_fSI_fLNS_15FloatRoundStyleE2EEESH_S1M_JEEENS4_5SM1004TMEM4LOAD26SM100_TMEM_LOAD_16dp256b4xES10_NS11_INS12_ILi2ELi4ELi3EEES15_NSS_INS5_IJS16_S1K_EEENS5_IJS1K_SC_EEEEEEENS4_17SM75_U32x4_LDSM_NENS4_14SM90_TMA_STOREES21_NS4_17SM90_U32x4_STSM_NENS4_39AutoVectorizingCopyWithAssumedAlignmentILi128EEEEEEvvEEEEvNT_6ParamsE)
        /*0b00*/ 	.short	0x0380
        /*0b02*/ 	.short	0x0800


	//----- nvinfo : EIATTR_SW_WAR
	.align		4
.L_55:
        /*0b04*/ 	.byte	0x04, 0x36
        /*0b06*/ 	.short	(.L_57 - .L_56)
.L_56:
        /*0b08*/ 	.word	0x00000008
.L_57:


//--------------------- .nv.callgraph             --------------------------
	.section	.nv.callgraph,"",@"SHT_CUDA_CALLGRAPH"
	.align	4
	.sectionentsize	8
	.align		4
        /*0000*/ 	.word	0x00000000
	.align		4
        /*0004*/ 	.word	0xffffffff
	.align		4
        /*0008*/ 	.word	index@(_ZN7cutlass13device_kernelINS_4gemm6kernel13GemmUniversalIN4cute5tupleIJiiiiEEENS1_10collective13CollectiveMmaINS1_35MainloopSm100TmaUmmaWarpSpecializedILi8ELi2ELi4ENS5_IJNS4_1CILi2EEENSA_ILi1EEESC_EEEEENS5_IJNSA_ILi64EEENSA_ILi128EEESF_EEENS_10bfloat16_tENS5_IJlSC_lEEESI_SJ_NS4_8TiledMMAINS4_8MMA_AtomIJNS4_20SM100_MMA_F16BF16_SSISI_SI_fLi64ELi128ELNS4_4UMMA5MajorE0ELSO_0ELNSN_7ScaleInE0ELSP_0EEEEEENS4_6LayoutINS5_IJSC_SC_SC_EEENS5_IJNSA_ILi0EEESU_SU_EEEEENS5_IJNS4_10UnderscoreESX_SX_EEEEENS4_13SM90_TMA_LOADENS4_14ComposedLayoutINS4_7SwizzleILi3ELi4ELi3EEENS4_18smem_ptr_flag_bitsILi16EEENSS_INS5_IJNSA_ILi8EEESF_EEENS5_IJSF_SC_EEEEEEEvNS4_8identityENS4_23SM90_TMA_LOAD_MULTICASTES1A_vS1B_EENS_8epilogue10collective18CollectiveEpilogueINS1E_23Sm100TmaWarpSpecializedILi4ELi2ELi16ELb1ELb0EEEJSH_NS5_IJNSS_ISF_SC_EENSS_INSA_ILi32EEESC_EEEEESI_SJ_SI_SJ_NS1E_6fusion15FusionCallbacksIS1I_NS1N_17LinearCombinationISI_fSI_fLNS_15FloatRoundStyleE2EEESH_S1M_JEEENS4_5SM1004TMEM4LOAD26SM100_TMEM_LOAD_16dp256b4xES10_NS11_INS12_ILi2ELi4ELi3EEES15_NSS_INS5_IJS16_S1K_EEENS5_IJS1K_SC_EEEEEEENS4_17SM75_U32x4_LDSM_NENS4_14SM90_TMA_STOREES21_NS4_17SM90_U32x4_STSM_NENS4_39AutoVectorizingCopyWithAssumedAlignmentILi128EEEEEEvvEEEEvNT_6ParamsE)
	.align		4
        /*000c*/ 	.word	index@(__assertfail)
	.align		4
        /*0010*/ 	.word	0x00000000
	.align		4
        /*0014*/ 	.word	0xfffffffe
	.align		4
        /*0018*/ 	.word	0x00000000
	.align		4
        /*001c*/ 	.word	0xfffffffd
	.align		4
        /*0020*/ 	.word	0x00000000
	.align		4
        /*0024*/ 	.word	0xfffffffc


//--------------------- .nv.constant4             --------------------------
	.section	.nv.constant4,"a",@progbits
	.align	8
	.align		8
.nv.constant4:
        /*0000*/ 	.dword	__assertfail
	.align		8
        /*0008*/ 	.dword	__unnamed_1
	.align		8
        /*0010*/ 	.dword	__unnamed_2
	.align		8
        /*0018*/ 	.dword	_ZN40_INTERNAL_7e00cf5a_4_k_cu_8febcdcc_317594cuda3std3__45__cpo5beginE
	.align		8
        /*0020*/ 	.dword	_ZN40_INTERNAL_7e00cf5a_4_k_cu_8febcdcc_317594cuda3std3__45__cpo3endE
	.align		8
        /*0028*/ 	.dword	_ZN40_INTERNAL_7e00cf5a_4_k_cu_8febcdcc_317594cuda3std3__45__cpo6cbeginE
	.align		8
        /*0030*/ 	.dword	_ZN40_INTERNAL_7e00cf5a_4_k_cu_8febcdcc_317594cuda3std3__45__cpo4cendE
	.align		8
        /*0038*/ 	.dword	_ZN40_INTERNAL_7e00cf5a_4_k_cu_8febcdcc_317594cuda3std3__442_GLOBAL__N__7e00cf5a_4_k_cu_8febcdcc_317596ignoreE
	.align		8
        /*0040*/ 	.dword	_ZN40_INTERNAL_7e00cf5a_4_k_cu_8febcdcc_317594cuda3std3__419piecewise_constructE
	.align		8
        /*0048*/ 	.dword	_ZN40_INTERNAL_7e00cf5a_4_k_cu_8febcdcc_317594cuda3std3__48in_placeE
	.align		8
        /*0050*/ 	.dword	_ZN40_INTERNAL_7e00cf5a_4_k_cu_8febcdcc_317594cuda3std6ranges3__45__cpo4swapE
	.align		8
        /*0058*/ 	.dword	_ZN40_INTERNAL_7e00cf5a_4_k_cu_8febcdcc_317594cuda3std6ranges3__45__cpo9iter_moveE
	.align		8
        /*0060*/ 	.dword	_ZN40_INTERNAL_7e00cf5a_4_k_cu_8febcdcc_317594cute7productE
	.align		8
        /*0068*/ 	.dword	_ZN40_INTERNAL_7e00cf5a_4_k_cu_8febcdcc_317594cute1_E
	.align		8
        /*0070*/ 	.dword	$str$25
	.align		8
        /*0078*/ 	.dword	$str$26
	.align		8
        /*0080*/ 	.dword	$str$27
	.align		8
        /*0088*/ 	.dword	$str$28


//--------------------- .text._ZN7cutlass13device_kernelINS_4gemm6kernel13GemmUniversalIN4cute5tupleIJiiiiEEENS1_10collective13CollectiveMmaINS1_35MainloopSm100TmaUmmaWarpSpecializedILi8ELi2ELi4ENS5_IJNS4_1CILi2EEENSA_ILi1EEESC_EEEEENS5_IJNSA_ILi64EEENSA_ILi128EEESF_EEENS_10bfloat16_tENS5_IJlSC_lEEESI_SJ_NS4_8TiledMMAINS4_8MMA_AtomIJNS4_20SM100_MMA_F16BF16_SSISI_SI_fLi64ELi128ELNS4_4UMMA5MajorE0ELSO_0ELNSN_7ScaleInE0ELSP_0EEEEEENS4_6LayoutINS5_IJSC_SC_SC_EEENS5_IJNSA_ILi0EEESU_SU_EEEEENS5_IJNS4_10UnderscoreESX_SX_EEEEENS4_13SM90_TMA_LOADENS4_14ComposedLayoutINS4_7SwizzleILi3ELi4ELi3EEENS4_18smem_ptr_flag_bitsILi16EEENSS_INS5_IJNSA_ILi8EEESF_EEENS5_IJSF_SC_EEEEEEEvNS4_8identityENS4_23SM90_TMA_LOAD_MULTICASTES1A_vS1B_EENS_8epilogue10collective18CollectiveEpilogueINS1E_23Sm100TmaWarpSpecializedILi4ELi2ELi16ELb1ELb0EEEJSH_NS5_IJNSS_ISF_SC_EENSS_INSA_ILi32EEESC_EEEEESI_SJ_SI_SJ_NS1E_6fusion15FusionCallbacksIS1I_NS1N_17LinearCombinationISI_fSI_fLNS_15FloatRoundStyleE2EEESH_S1M_JEEENS4_5SM1004TMEM4LOAD26SM100_TMEM_LOAD_16dp256b4xES10_NS11_INS12_ILi2ELi4ELi3EEES15_NSS_INS5_IJS16_S1K_EEENS5_IJS1K_SC_EEEEEEENS4_17SM75_U32x4_LDSM_NENS4_14SM90_TMA_STOREES21_NS4_17SM90_U32x4_STSM_NENS4_39AutoVectorizingCopyWithAssumedAlignmentILi128EEEEEEvvEEEEvNT_6ParamsE --------------------------
	.section	.text._ZN7cutlass13device_kernelINS_4gemm6kernel13GemmUniversalIN4cute5tupleIJiiiiEEENS1_10collective13CollectiveMmaINS1_35MainloopSm100TmaUmmaWarpSpecializedILi8ELi2ELi4ENS5_IJNS4_1CILi2EEENSA_ILi1EEESC_EEEEENS5_IJNSA_ILi64EEENSA_ILi128EEESF_EEENS_10bfloat16_tENS5_IJlSC_lEEESI_SJ_NS4_8TiledMMAINS4_8MMA_AtomIJNS4_20SM100_MMA_F16BF16_SSISI_SI_fLi64ELi128ELNS4_4UMMA5MajorE0ELSO_0ELNSN_7ScaleInE0ELSP_0EEEEEENS4_6LayoutINS5_IJSC_SC_SC_EEENS5_IJNSA_ILi0EEESU_SU_EEEEENS5_IJNS4_10UnderscoreESX_SX_EEEEENS4_13SM90_TMA_LOADENS4_14ComposedLayoutINS4_7SwizzleILi3ELi4ELi3EEENS4_18smem_ptr_flag_bitsILi16EEENSS_INS5_IJNSA_ILi8EEESF_EEENS5_IJSF_SC_EEEEEEEvNS4_8identityENS4_23SM90_TMA_LOAD_MULTICASTES1A_vS1B_EENS_8epilogue10collective18CollectiveEpilogueINS1E_23Sm100TmaWarpSpecializedILi4ELi2ELi16ELb1ELb0EEEJSH_NS5_IJNSS_ISF_SC_EENSS_INSA_ILi32EEESC_EEEEESI_SJ_SI_SJ_NS1E_6fusion15FusionCallbacksIS1I_NS1N_17LinearCombinationISI_fSI_fLNS_15FloatRoundStyleE2EEESH_S1M_JEEENS4_5SM1004TMEM4LOAD26SM100_TMEM_LOAD_16dp256b4xES10_NS11_INS12_ILi2ELi4ELi3EEES15_NSS_INS5_IJS16_S1K_EEENS5_IJS1K_SC_EEEEEEENS4_17SM75_U32x4_LDSM_NENS4_14SM90_TMA_STOREES21_NS4_17SM90_U32x4_STSM_NENS4_39AutoVectorizingCopyWithAssumedAlignmentILi128EEEEEEvvEEEEvNT_6ParamsE,"ax",@progbits
	.align	128
.text._ZN7cutlass13device_kernelINS_4gemm6kernel13GemmUniversalIN4cute5tupleIJiiiiEEENS1_10collective13CollectiveMmaINS1_35MainloopSm100TmaUmmaWarpSpecializedILi8ELi2ELi4ENS5_IJNS4_1CILi2EEENSA_ILi1EEESC_EEEEENS5_IJNSA_ILi64EEENSA_ILi128EEESF_EEENS_10bfloat16_tENS5_IJlSC_lEEESI_SJ_NS4_8TiledMMAINS4_8MMA_AtomIJNS4_20SM100_MMA_F16BF16_SSISI_SI_fLi64ELi128ELNS4_4UMMA5MajorE0ELSO_0ELNSN_7ScaleInE0ELSP_0EEEEEENS4_6LayoutINS5_IJSC_SC_SC_EEENS5_IJNSA_ILi0EEESU_SU_EEEEENS5_IJNS4_10UnderscoreESX_SX_EEEEENS4_13SM90_TMA_LOADENS4_14ComposedLayoutINS4_7SwizzleILi3ELi4ELi3EEENS4_18smem_ptr_flag_bitsILi16EEENSS_INS5_IJNSA_ILi8EEESF_EEENS5_IJSF_SC_EEEEEEEvNS4_8identityENS4_23SM90_TMA_LOAD_MULTICASTES1A_vS1B_EENS_8epilogue10collective18CollectiveEpilogueINS1E_23Sm100TmaWarpSpecializedILi4ELi2ELi16ELb1ELb0EEEJSH_NS5_IJNSS_ISF_SC_EENSS_INSA_ILi32EEESC_EEEEESI_SJ_SI_SJ_NS1E_6fusion15FusionCallbacksIS1I_NS1N_17LinearCombinationISI_fSI_fLNS_15FloatRoundStyleE2EEESH_S1M_JEEENS4_5SM1004TMEM4LOAD26SM100_TMEM_LOAD_16dp256b4xES10_NS11_INS12_ILi2ELi4ELi3EEES15_NSS_INS5_IJS16_S1K_EEENS5_IJS1K_SC_EEEEEEENS4_17SM75_U32x4_LDSM_NENS4_14SM90_TMA_STOREES21_NS4_17SM90_U32x4_STSM_NENS4_39AutoVectorizingCopyWithAssumedAlignmentILi128EEEEEEvvEEEEvNT_6ParamsE:
        .type           _ZN7cutlass13device_kernelINS_4gemm6kernel13GemmUniversalIN4cute5tupleIJiiiiEEENS1_10collective13CollectiveMmaINS1_35MainloopSm100TmaUmmaWarpSpecializedILi8ELi2ELi4ENS5_IJNS4_1CILi2EEENSA_ILi1EEESC_EEEEENS5_IJNSA_ILi64EEENSA_ILi128EEESF_EEENS_10bfloat16_tENS5_IJlSC_lEEESI_SJ_NS4_8TiledMMAINS4_8MMA_AtomIJNS4_20SM100_MMA_F16BF16_SSISI_SI_fLi64ELi128ELNS4_4UMMA5MajorE0ELSO_0ELNSN_7ScaleInE0ELSP_0EEEEEENS4_6LayoutINS5_IJSC_SC_SC_EEENS5_IJNSA_ILi0EEESU_SU_EEEEENS5_IJNS4_10UnderscoreESX_SX_EEEEENS4_13SM90_TMA_LOADENS4_14ComposedLayoutINS4_7SwizzleILi3ELi4ELi3EEENS4_18smem_ptr_flag_bitsILi16EEENSS_INS5_IJNSA_ILi8EEESF_EEENS5_IJSF_SC_EEEEEEEvNS4_8identityENS4_23SM90_TMA_LOAD_MULTICASTES1A_vS1B_EENS_8epilogue10collective18CollectiveEpilogueINS1E_23Sm100TmaWarpSpecializedILi4ELi2ELi16ELb1ELb0EEEJSH_NS5_IJNSS_ISF_SC_EENSS_INSA_ILi32EEESC_EEEEESI_SJ_SI_SJ_NS1E_6fusion15FusionCallbacksIS1I_NS1N_17LinearCombinationISI_fSI_fLNS_15FloatRoundStyleE2EEESH_S1M_JEEENS4_5SM1004TMEM4LOAD26SM100_TMEM_LOAD_16dp256b4xES10_NS11_INS12_ILi2ELi4ELi3EEES15_NSS_INS5_IJS16_S1K_EEENS5_IJS1K_SC_EEEEEEENS4_17SM75_U32x4_LDSM_NENS4_14SM90_TMA_STOREES21_NS4_17SM90_U32x4_STSM_NENS4_39AutoVectorizingCopyWithAssumedAlignmentILi128EEEEEEvvEEEEvNT_6ParamsE,@function
        .size           _ZN7cutlass13device_kernelINS_4gemm6kernel13GemmUniversalIN4cute5tupleIJiiiiEEENS1_10collective13CollectiveMmaINS1_35MainloopSm100TmaUmmaWarpSpecializedILi8ELi2ELi4ENS5_IJNS4_1CILi2EEENSA_ILi1EEESC_EEEEENS5_IJNSA_ILi64EEENSA_ILi128EEESF_EEENS_10bfloat16_tENS5_IJlSC_lEEESI_SJ_NS4_8TiledMMAINS4_8MMA_AtomIJNS4_20SM100_MMA_F16BF16_SSISI_SI_fLi64ELi128ELNS4_4UMMA5MajorE0ELSO_0ELNSN_7ScaleInE0ELSP_0EEEEEENS4_6LayoutINS5_IJSC_SC_SC_EEENS5_IJNSA_ILi0EEESU_SU_EEEEENS5_IJNS4_10UnderscoreESX_SX_EEEEENS4_13SM90_TMA_LOADENS4_14ComposedLayoutINS4_7SwizzleILi3ELi4ELi3EEENS4_18smem_ptr_flag_bitsILi16EEENSS_INS5_IJNSA_ILi8EEESF_EEENS5_IJSF_SC_EEEEEEEvNS4_8identityENS4_23SM90_TMA_LOAD_MULTICASTES1A_vS1B_EENS_8epilogue10collective18CollectiveEpilogueINS1E_23Sm100TmaWarpSpecializedILi4ELi2ELi16ELb1ELb0EEEJSH_NS5_IJNSS_ISF_SC_EENSS_INSA_ILi32EEESC_EEEEESI_SJ_SI_SJ_NS1E_6fusion15FusionCallbacksIS1I_NS1N_17LinearCombinationISI_fSI_fLNS_15FloatRoundStyleE2EEESH_S1M_JEEENS4_5SM1004TMEM4LOAD26SM100_TMEM_LOAD_16dp256b4xES10_NS11_INS12_ILi2ELi4ELi3EEES15_NSS_INS5_IJS16_S1K_EEENS5_IJS1K_SC_EEEEEEENS4_17SM75_U32x4_LDSM_NENS4_14SM90_TMA_STOREES21_NS4_17SM90_U32x4_STSM_NENS4_39AutoVectorizingCopyWithAssumedAlignmentILi128EEEEEEvvEEEEvNT_6ParamsE,(.L_x_196 - _ZN7cutlass13device_kernelINS_4gemm6kernel13GemmUniversalIN4cute5tupleIJiiiiEEENS1_10collective13CollectiveMmaINS1_35MainloopSm100TmaUmmaWarpSpecializedILi8ELi2ELi4ENS5_IJNS4_1CILi2EEENSA_ILi1EEESC_EEEEENS5_IJNSA_ILi64EEENSA_ILi128EEESF_EEENS_10bfloat16_tENS5_IJlSC_lEEESI_SJ_NS4_8TiledMMAINS4_8MMA_AtomIJNS4_20SM100_MMA_F16BF16_SSISI_SI_fLi64ELi128ELNS4_4UMMA5MajorE0ELSO_0ELNSN_7ScaleInE0ELSP_0EEEEEENS4_6LayoutINS5_IJSC_SC_SC_EEENS5_IJNSA_ILi0EEESU_SU_EEEEENS5_IJNS4_10UnderscoreESX_SX_EEEEENS4_13SM90_TMA_LOADENS4_14ComposedLayoutINS4_7SwizzleILi3ELi4ELi3EEENS4_18smem_ptr_flag_bitsILi16EEENSS_INS5_IJNSA_ILi8EEESF_EEENS5_IJSF_SC_EEEEEEEvNS4_8identityENS4_23SM90_TMA_LOAD_MULTICASTES1A_vS1B_EENS_8epilogue10collective18CollectiveEpilogueINS1E_23Sm100TmaWarpSpecializedILi4ELi2ELi16ELb1ELb0EEEJSH_NS5_IJNSS_ISF_SC_EENSS_INSA_ILi32EEESC_EEEEESI_SJ_SI_SJ_NS1E_6fusion15FusionCallbacksIS1I_NS1N_17LinearCombinationISI_fSI_fLNS_15FloatRoundStyleE2EEESH_S1M_JEEENS4_5SM1004TMEM4LOAD26SM100_TMEM_LOAD_16dp256b4xES10_NS11_INS12_ILi2ELi4ELi3EEES15_NSS_INS5_IJS16_S1K_EEENS5_IJS1K_SC_EEEEEEENS4_17SM75_U32x4_LDSM_NENS4_14SM90_TMA_STOREES21_NS4_17SM90_U32x4_STSM_NENS4_39AutoVectorizingCopyWithAssumedAlignmentILi128EEEEEEvvEEEEvNT_6ParamsE)
        .other          _ZN7cutlass13device_kernelINS_4gemm6kernel13GemmUniversalIN4cute5tupleIJiiiiEEENS1_10collective13CollectiveMmaINS1_35MainloopSm100TmaUmmaWarpSpecializedILi8ELi2ELi4ENS5_IJNS4_1CILi2EEENSA_ILi1EEESC_EEEEENS5_IJNSA_ILi64EEENSA_ILi128EEESF_EEENS_10bfloat16_tENS5_IJlSC_lEEESI_SJ_NS4_8TiledMMAINS4_8MMA_AtomIJNS4_20SM100_MMA_F16BF16_SSISI_SI_fLi64ELi128ELNS4_4UMMA5MajorE0ELSO_0ELNSN_7ScaleInE0ELSP_0EEEEEENS4_6LayoutINS5_IJSC_SC_SC_EEENS5_IJNSA_ILi0EEESU_SU_EEEEENS5_IJNS4_10UnderscoreESX_SX_EEEEENS4_13SM90_TMA_LOADENS4_14ComposedLayoutINS4_7SwizzleILi3ELi4ELi3EEENS4_18smem_ptr_flag_bitsILi16EEENSS_INS5_IJNSA_ILi8EEESF_EEENS5_IJSF_SC_EEEEEEEvNS4_8identityENS4_23SM90_TMA_LOAD_MULTICASTES1A_vS1B_EENS_8epilogue10collective18CollectiveEpilogueINS1E_23Sm100TmaWarpSpecializedILi4ELi2ELi16ELb1ELb0EEEJSH_NS5_IJNSS_ISF_SC_EENSS_INSA_ILi32EEESC_EEEEESI_SJ_SI_SJ_NS1E_6fusion15FusionCallbacksIS1I_NS1N_17LinearCombinationISI_fSI_fLNS_15FloatRoundStyleE2EEESH_S1M_JEEENS4_5SM1004TMEM4LOAD26SM100_TMEM_LOAD_16dp256b4xES10_NS11_INS12_ILi2ELi4ELi3EEES15_NSS_INS5_IJS16_S1K_EEENS5_IJS1K_SC_EEEEEEENS4_17SM75_U32x4_LDSM_NENS4_14SM90_TMA_STOREES21_NS4_17SM90_U32x4_STSM_NENS4_39AutoVectorizingCopyWithAssumedAlignmentILi128EEEEEEvvEEEEvNT_6ParamsE,@"STO_CUDA_ENTRY STV_DEFAULT"
_ZN7cutlass13device_kernelINS_4gemm6kernel13GemmUniversalIN4cute5tupleIJiiiiEEENS1_10collective13CollectiveMmaINS1_35MainloopSm100TmaUmmaWarpSpecializedILi8ELi2ELi4ENS5_IJNS4_1CILi2EEENSA_ILi1EEESC_EEEEENS5_IJNSA_ILi64EEENSA_ILi128EEESF_EEENS_10bfloat16_tENS5_IJlSC_lEEESI_SJ_NS4_8TiledMMAINS4_8MMA_AtomIJNS4_20SM100_MMA_F16BF16_SSISI_SI_fLi64ELi128ELNS4_4UMMA5MajorE0ELSO_0ELNSN_7ScaleInE0ELSP_0EEEEEENS4_6LayoutINS5_IJSC_SC_SC_EEENS5_IJNSA_ILi0EEESU_SU_EEEEENS5_IJNS4_10UnderscoreESX_SX_EEEEENS4_13SM90_TMA_LOADENS4_14ComposedLayoutINS4_7SwizzleILi3ELi4ELi3EEENS4_18smem_ptr_flag_bitsILi16EEENSS_INS5_IJNSA_ILi8EEESF_EEENS5_IJSF_SC_EEEEEEEvNS4_8identityENS4_23SM90_TMA_LOAD_MULTICASTES1A_vS1B_EENS_8epilogue10collective18CollectiveEpilogueINS1E_23Sm100TmaWarpSpecializedILi4ELi2ELi16ELb1ELb0EEEJSH_NS5_IJNSS_ISF_SC_EENSS_INSA_ILi32EEESC_EEEEESI_SJ_SI_SJ_NS1E_6fusion15FusionCallbacksIS1I_NS1N_17LinearCombinationISI_fSI_fLNS_15FloatRoundStyleE2EEESH_S1M_JEEENS4_5SM1004TMEM4LOAD26SM100_TMEM_LOAD_16dp256b4xES10_NS11_INS12_ILi2ELi4ELi3EEES15_NSS_INS5_IJS16_S1K_EEENS5_IJS1K_SC_EEEEEEENS4_17SM75_U32x4_LDSM_NENS4_14SM90_TMA_STOREES21_NS4_17SM90_U32x4_STSM_NENS4_39AutoVectorizingCopyWithAssumedAlignmentILi128EEEEEEvvEEEEvNT_6ParamsE:
[----:B------:R-:W1:Y:S01]  /*0000*/  LDC R1, c[0x0][0x37c] ;  /* 0x0000df00ff017b82 */ /* 0x000e620000000800 */
[----:B------:R-:W2:Y:S01]  /*0010*/  S2R R57, SR_TID.X ;  /* 0x0000000000397919 */ /* 0x000ea20000002100 */
[----:B------:R-:W3:Y:S01]  /*0020*/  LDCU.64 UR8, c[0x0][0x890] ;  /* 0x00011200ff0877ac */ /* 0x000ee20008000a00 */
[----:B------:R-:W-:Y:S02]  /*0030*/  PRMT R45, RZ, 0x7610, R45 ;  /* 0x00007610ff2d7816 */ /* 0x000fe4000000002d */
[----:B------:R-:W-:Y:S01]  /*0040*/  ELECT P3, URZ, PT ;  /* 0x0000000000ff782f */ /* 0x000fe20003860000 */
[----:B---3--:R-:W-:-:S04]  /*0050*/  UISETP.NE.U32.AND UP0, UPT, UR8, URZ, UPT ;  /* 0x000000ff0800728c */ /* 0x008fc8000bf05070 */
[----:B------:R-:W-:Y:S01]  /*0060*/  UISETP.NE.AND.EX UP0, UPT, UR9, URZ, UPT, UP0 ;  /* 0x000000ff0900728c */ /* 0x000fe2000bf05300 */
[----:B--2---:R-:W-:-:S05]  /*0070*/  SHF.R.U32.HI R46, RZ, 0x5, R57 ;  /* 0x00000005ff2e7819 */ /* 0x004fca0000011639 */
[----:B------:R-:W2:Y:S02]  /*0080*/  SHFL.IDX PT, R0, R46, RZ, 0x1f ;  /* 0x00001fff2e007589 */ /* 0x000ea400000e0000 */
[----:B--2---:R-:W-:Y:S01]  /*0090*/  R2UR UR18, R0 ;  /* 0x00000000001272ca */ /* 0x004fe200000e0000 */
[----:B-1----:R-:W-:-:S14]  /*00a0*/  BRA.U UP0, `(.L_x_0) ;  /* 0x0000000100307547 */ /* 0x002fdc000b800000 */
[----:B------:R-:W1:Y:S02]  /*00b0*/  LDCU.64 UR4, c[0x0][0x888] ;  /* 0x00011100ff0477ac */ /* 0x000e640008000a00 */
[----:B-1----:R-:W-:-:S04]  /*00c0*/  UISETP.NE.U32.AND UP0, UPT, UR4, URZ, UPT ;  /* 0x000000ff0400728c */ /* 0x002fc8000bf05070 */
[----:B------:R-:W-:-:S09]  /*00d0*/  UISETP.NE.AND.EX UP0, UPT, UR5, URZ, UPT, UP0 ;  /* 0x000000ff0500728c */ /* 0x000fd2000bf05300 */
[----:B------:R-:W-:Y:S05]  /*00e0*/  BRA.U !UP0, `(.L_x_1) ;  /* 0x0000000108147547 */ /* 0x000fea000b800000 */
[----:B------:R-:W1:Y:S01]  /*00f0*/  LDC.64 R2, c[0x0][0x888] ;  /* 0x00022200ff027b82 */ /* 0x000e620000000a00 */
[----:B------:R-:W1:Y:S02]  /*0100*/  LDCU.64 UR4, c[0x0][0x358] ;  /* 0x00006b00ff0477ac */ /* 0x000e640008000a00 */
[----:B-1----:R1:W5:Y:S01]  /*0110*/  LDG.E R27, desc[UR4][R2.64] ;  /* 0x00000004021b7981 */ /* 0x002362000c1e1900 */
[----:B------:R-:W-:Y:S01]  /*0120*/  HFMA2 R45, -RZ, RZ, 0, 5.9604644775390625e-08 ;  /* 0x00000001ff2d7431 */ /* 0x000fe200000001ff */
[----:B------:R-:W-:Y:S05]  /*0130*/  BRA `(.L_x_0) ;  /* 0x00000000000c7947 */ /* 0x000fea0003800000 */
.L_x_1:
[----:B------:R-:W1:Y:S01]  /*0140*/  LDCU UR4, c[0x0][0x880] ;  /* 0x00011000ff0477ac */ /* 0x000e620008000800 */
[----:B------:R-:W-:Y:S01]  /*0150*/  HFMA2 R45, -RZ, RZ, 0, 5.9604644775390625e-08 ;  /* 0x00000001ff2d7431 */ /* 0x000fe200000001ff */
[----:B-1----:R-:W-:-:S07]  /*0160*/  MOV R27, UR4 ;  /* 0x00000004001b7c02 */ /* 0x002fce0008000f00 */
.L_x_0:
[----:B------:R-:W2:Y:S02]  /*0170*/  LDCU.64 UR4, c[0x0][0x8b0] ;  /* 0x00011600ff0477ac */ /* 0x000ea40008000a00 */
[----:B--2---:R-:W-:-:S04]  /*0180*/  UISETP.NE.U32.AND UP0, UPT, UR4, URZ, UPT ;  /* 0x000000ff0400728c */ /* 0x004fc8000bf05070 */
[----:B------:R-:W-:-:S09]  /*0190*/  UISETP.NE.AND.EX UP0, UPT, UR5, URZ, UPT, UP0 ;  /* 0x000000ff0500728c */ /* 0x000fd2000bf05300 */
[----:B------:R-:W-:Y:S05]  /*01a0*/  BRA.U UP0, `(.L_x_2) ;  /* 0x0000000100287547 */ /* 0x000fea000b800000 */
[----:B------:R-:W2:Y:S02]  /*01b0*/  LDCU.64 UR4, c[0x0][0x8a8] ;  /* 0x00011500ff0477ac */ /* 0x000ea40008000a00 */
[----:B--2---:R-:W-:-:S04]  /*01c0*/  UISETP.NE.U32.AND UP0, UPT, UR4, URZ, UPT ;  /* 0x000000ff0400728c */ /* 0x004fc8000bf05070 */
[----:B------:R-:W-:-:S09]  /*01d0*/  UISETP.NE.AND.EX UP0, UPT, UR5, URZ, UPT, UP0 ;  /* 0x000000ff0500728c */ /* 0x000fd2000bf05300 */
[----:B------:R-:W-:Y:S05]  /*01e0*/  BRA.U !UP0, `(.L_x_3) ;  /* 0x0000000108107547 */ /* 0x000fea000b800000 */
[----:B------:R-:W2:Y:S01]  /*01f0*/  LDC.64 R24, c[0x0][0x8a8] ;  /* 0x00022a00ff187b82 */ /* 0x000ea20000000a00 */
[----:B------:R-:W2:Y:S02]  /*0200*/  LDCU.64 UR4, c[0x0][0x358] ;  /* 0x00006b00ff0477ac */ /* 0x000ea40008000a00 */
[----:B--2---:R2:W5:Y:S01]  /*0210*/  LDG.E R24, desc[UR4][R24.64] ;  /* 0x0000000418187981 */ /* 0x004562000c1e1900 */
[----:B------:R-:W-:Y:S05]  /*0220*/  BRA `(.L_x_2) ;  /* 0x0000000000087947 */ /* 0x000fea0003800000 */
.L_x_3:
[----:B------:R-:W2:Y:S02]  /*0230*/  LDCU UR4, c[0x0][0x8a0] ;  /* 0x00011400ff0477ac */ /* 0x000ea40008000800 */
[----:B--2---:R-:W-:Y:S02]  /*0240*/  MOV R24, UR4 ;  /* 0x0000000400187c02 */ /* 0x004fe40008000f00 */
.L_x_2:
[----:B------:R-:W-:Y:S01]  /*0250*/  IMAD.U32 R0, RZ, RZ, UR18 ;  /* 0x00000012ff007e24 */ /* 0x000fe2000f8e00ff */
[----:B------:R-:W-:Y:S04]  /*0260*/  BSSY.RECONVERGENT B0, `(.L_x_4) ;  /* 0x000000c000007945 */ /* 0x000fe80003800200 */
[C---:B------:R-:W-:Y:S02]  /*0270*/  ISETP.NE.OR P1, PT, R0.reuse, 0x1, !P3 ;  /* 0x000000010000780c */ /* 0x040fe40005f25670 */
[----:B------:R-:W-:-:S11]  /*0280*/  ISETP.NE.OR P0, PT, R0, 0x3, !P3 ;  /* 0x000000030000780c */ /* 0x000fd60005f05670 */
[----:B------:R-:W-:Y:S05]  /*0290*/  @P1 BRA `(.L_x_5) ;  /* 0x0000000000201947 */ /* 0x000fea0003800000 */
[----:B------:R-:W3:Y:S02]  /*02a0*/  LDCU.64 UR4, c[0x0][0x348] ;  /* 0x00006900ff0477ac */ /* 0x000ee40008000a00 */
[----:B---3--:R-:W-:Y:S02]  /*02b0*/  UIADD3 UR6, UP1, UPT, UR4, 0x80, URZ ;  /* 0x0000008004067890 */ /* 0x008fe4000ff3e0ff */
[----:B------:R-:W-:Y:S02]  /*02c0*/  UIADD3 UR4, UP0, UPT, UR4, 0x180, URZ ;  /* 0x0000018004047890 */ /* 0x000fe4000ff1e0ff */
[----:B------:R-:W-:Y:S02]  /*02d0*/  UIADD3.X UR7, UPT, UPT, URZ, UR5, URZ, UP1, !UPT ;  /* 0x00000005ff077290 */ /* 0x000fe40008ffe4ff */
[----:B------:R-:W-:-:S07]  /*02e0*/  UIADD3.X UR5, UPT, UPT, URZ, UR5, URZ, UP0, !UPT ;  /* 0x00000005ff057290 */ /* 0x000fce00087fe4ff */
[----:B------:R3:W-:Y:S02]  /*02f0*/  UTMACCTL.PF [UR6] ;  /* 0x00000000060079b9 */ /* 0x0007e40008040000 */
[----:B------:R3:W-:Y:S02]  /*0300*/  UTMACCTL.PF [UR4] ;  /* 0x00000000040079b9 */ /* 0x0007e40008040000 */
[----:B---3--:R-:W-:Y:S01]  /*0310*/  NOP ;  /* 0x0000000000007918 */ /* 0x008fe20000000000 */
.L_x_5:
[----:B------:R-:W-:Y:S05]  /*0320*/  BSYNC.RECONVERGENT B0 ;  /* 0x0000000000007941 */ /* 0x000fea0003800200 */
.L_x_4:
[----:B------:R-:W-:Y:S04]  /*0330*/  BSSY.RECONVERGENT B0, `(.L_x_6) ;  /* 0x000000a000007945 */ /* 0x000fe80003800200 */
        /* <DEDUP_REMOVED lines=9> */
.L_x_7:
[----:B------:R-:W-:Y:S05]  /*03d0*/  BSYNC.RECONVERGENT B0 ;  /* 0x0000000000007941 */ /* 0x000fea0003800200 */
.L_x_6:
[----:B------:R-:W3:Y:S01]  /*03e0*/  LDCU.64 UR4, c[0x0][0x888] ;  /* 0x00011100ff0477ac */ /* 0x000ee20008000a00 */
[----:B------:R-:W-:Y:S02]  /*03f0*/  UISETP.EQ.U32.AND UP2, UPT, UR8, URZ, UPT ;  /* 0x000000ff0800728c */ /* 0x000fe4000bf42070 */
[----:B------:R-:W-:Y:S02]  /*0400*/  UPLOP3.LUT UP3, UPT, UPT, UPT, UPT, 0x80, 0x8 ;  /* 0x000000000008789c */ /* 0x000fe40003f6f070 */
[----:B---3--:R-:W-:-:S04]  /*0410*/  UISETP.NE.U32.AND UP0, UPT, UR4, URZ, UPT ;  /* 0x000000ff0400728c */ /* 0x008fc8000bf05070 */
[----:B------:R-:W-:-:S04]  /*0420*/  UISETP.NE.AND.EX UP1, UPT, UR5, URZ, UPT, UP0 ;  /* 0x000000ff0500728c */ /* 0x000fc8000bf25300 */
[----:B------:R-:W-:-:S04]  /*0430*/  UISETP.EQ.OR.EX UP4, UPT, UR9, URZ, !UP1, UP2 ;  /* 0x000000ff0900728c */ /* 0x000fc8000cf82720 */
[----:B------:R-:W-:-:S06]  /*0440*/  UP2UR UR4, UPR, URZ, 0x10 ;  /* 0x00000010ff047883 */ /* 0x000fcc0008000000 */
[----:B------:R-:W-:Y:S01]  /*0450*/  MOV R49, UR4 ;  /* 0x0000000400317c02 */ /* 0x000fe20008000f00 */
[----:B------:R-:W-:Y:S06]  /*0460*/  BRA.U !UP4, `(.L_x_8) ;  /* 0x000000010c207547 */ /* 0x000fec000b800000 */
[----:B------:R-:W-:Y:S01]  /*0470*/  UISETP.NE.U32.AND UP2, UPT, UR8, URZ, UPT ;  /* 0x000000ff0800728c */ /* 0x000fe2000bf45070 */
[----:B-----5:R-:W-:Y:S01]  /*0480*/  FSETP.NEU.AND P0, PT, R27, RZ, PT ;  /* 0x000000ff1b00720b */ /* 0x020fe20003f0d000 */
[----:B------:R-:W-:Y:S02]  /*0490*/  USEL UR4, URZ, 0xffffffff, UP1 ;  /* 0xffffffffff047887 */ /* 0x000fe40008800000 */
[----:B------:R-:W-:-:S10]  /*04a0*/  UISETP.NE.AND.EX UP2, UPT, UR9, URZ, UPT, UP2 ;  /* 0x000000ff0900728c */ /* 0x000fd4000bf45320 */
[----:B------:R-:W-:Y:S01]  /*04b0*/  VOTEU.ANY UP0, P0 ;  /* 0x0000000000ff7886 */ /* 0x000fe20000000100 */
[----:B------:R-:W-:-:S04]  /*04c0*/  @!UP2 USEL UR4, URZ, 0xffffffff, UP0 ;  /* 0xffffffffff04a887 */ /* 0x000fc80008000000 */
[----:B------:R-:W-:-:S04]  /*04d0*/  ULOP3.LUT UR4, UR4, 0x1, URZ, 0xc0, !UPT ;  /* 0x0000000104047892 */ /* 0x000fc8000f8ec0ff */
[----:B------:R-:W-:-:S11]  /*04e0*/  UISETP.NE.U32.AND UP3, UPT, UR4, 0x1, UPT ;  /* 0x000000010400788c */ /* 0x000fd6000bf65070 */
.L_x_8:
[----:B-1----:R-:W1:Y:S02]  /*04f0*/  SHFL.IDX PT, R2, R46, RZ, 0x1f ;  /* 0x00001fff2e027589 */ /* 0x002e6400000e0000 */
[----:B-1----:R-:W-:-:S13]  /*0500*/  ISETP.NE.AND P0, PT, R2, RZ, PT ;  /* 0x000000ff0200720c */ /* 0x002fda0003f05270 */
[----:B------:R-:W-:Y:S05]  /*0510*/  @P0 BRA `(.L_x_9) ;  /* 0x0000000000840947 */ /* 0x000fea0003800000 */
[----:B------:R-:W-:Y:S01]  /*0520*/  ELECT P0, URZ, PT ;  /* 0x0000000000ff782f */ /* 0x000fe20003800000 */
[----:B------:R-:W-:-:S12]  /*0530*/  BSSY.RECONVERGENT B0, `(.L_x_9) ;  /* 0x000001f000007945 */ /* 0x000fd80003800200 */
[----:B------:R-:W-:Y:S05]  /*0540*/  @!P0 BRA `(.L_x_10) ;  /* 0x0000000000748947 */ /* 0x000fea0003800000 */
[----:B------:R-:W1:Y:S01]  /*0550*/  S2UR UR4, SR_CgaCtaId ;  /* 0x00000000000479c3 */ /* 0x000e620000008800 */
[----:B------:R-:W-:Y:S01]  /*0560*/  UMOV UR5, 0x400 ;  /* 0x0000040000057882 */ /* 0x000fe20000000000 */
[----:B------:R-:W-:Y:S01]  /*0570*/  UMOV UR8, 0x1 ;  /* 0x0000000100087882 */ /* 0x000fe20000000000 */
[----:B------:R-:W-:Y:S01]  /*0580*/  UMOV UR6, 0x2 ;  /* 0x0000000200067882 */ /* 0x000fe20000000000 */
[----:B------:R-:W-:-:S04]  /*0590*/  UIADD3 UR8, UPT, UPT, -UR8, 0x100000, URZ ;  /* 0x0010000008087890 */ /* 0x000fc8000fffe1ff */
[----:B------:R-:W-:Y:S02]  /*05a0*/  USHF.L.U32 UR9, UR8, 0xb, URZ ;  /* 0x0000000b08097899 */ /* 0x000fe400080006ff */
[----:B------:R-:W-:Y:S02]  /*05b0*/  USHF.L.U32 UR8, UR8, 0x1, URZ ;  /* 0x0000000108087899 */ /* 0x000fe400080006ff */
[----:B------:R-:W-:-:S04]  /*05c0*/  UIADD3 UR6, UPT, UPT, -UR6, 0x100000, URZ ;  /* 0x0010000006067890 */ /* 0x000fc8000fffe1ff */
[----:B------:R-:W-:Y:S02]  /*05d0*/  USHF.L.U32 UR7, UR6, 0xb, URZ ;  /* 0x0000000b06077899 */ /* 0x000fe400080006ff */
[----:B------:R-:W-:Y:S02]  /*05e0*/  USHF.L.U32 UR6, UR6, 0x1, URZ ;  /* 0x0000000106067899 */ /* 0x000fe400080006ff */
[----:B-1----:R-:W-:Y:S01]  /*05f0*/  ULEA UR4, UR4, UR5, 0x18 ;  /* 0x0000000504047291 */ /* 0x002fe2000f8ec0ff */
[----:B------:R-:W1:Y:S11]  /*0600*/  FENCE.VIEW.ASYNC.S ;  /* 0x00000000000073c6 */ /* 0x000e760000000000 */
[----:B-1----:R1:W3:Y:S01]  /*0610*/  SYNCS.EXCH.64 URZ, [UR4], UR8 ;  /* 0x0000000804ff75b2 */ /* 0x0022e20008000100 */
[----:B------:R1:W4:Y:S01]  /*0620*/  SYNCS.EXCH.64 URZ, [UR4+0x40], UR6 ;  /* 0x0000400604ff75b2 */ /* 0x0003220008000100 */
[----:B------:R1:W1:Y:S01]  /*0630*/  SYNCS.EXCH.64 URZ, [UR4+0x8], UR8 ;  /* 0x0000080804ff75b2 */ /* 0x0002620008000100 */
        /* <DEDUP_REMOVED lines=13> */
[----:B------:R-:W-:Y:S01]  /*0710*/  NOP ;  /* 0x0000000000007918 */ /* 0x000fe20000000000 */
.L_x_10:
[----:B-1----:R-:W-:Y:S05]  /*0720*/  BSYNC.RECONVERGENT B0 ;  /* 0x0000000000007941 */ /* 0x002fea0003800200 */
.L_x_9:
[----:B------:R-:W1:Y:S01]  /*0730*/  SHFL.IDX PT, R2, R46, RZ, 0x1f ;  /* 0x00001fff2e027589 */ /* 0x000e6200000e0000 */
[----:B------:R-:W-:Y:S01]  /*0740*/  NOP ;  /* 0x0000000000007918 */ /* 0x000fe20000000000 */
[----:B-1----:R-:W-:-:S13]  /*0750*/  ISETP.NE.AND P0, PT, R2, 0x1, PT ;  /* 0x000000010200780c */ /* 0x002fda0003f05270 */
[----:B------:R-:W-:Y:S05]  /*0760*/  @P0 BRA `(.L_x_11) ;  /* 0x0000000000580947 */ /* 0x000fea0003800000 */
        /* <DEDUP_REMOVED lines=9> */
[----:B------:R-:W-:Y:S01]  /*0800*/  USHF.L.U32 UR6, UR6, 0x1, URZ ;  /* 0x0000000106067899 */ /* 0x000fe200080006ff */
[----:B------:R-:W-:Y:S01]  /*0810*/  ELECT P0, URZ, PT ;  /* 0x0000000000ff782f */ /* 0x000fe20003800000 */
[----:B-1----:R-:W-:Y:S01]  /*0820*/  ULEA UR4, UR4, UR5, 0x18 ;  /* 0x0000000504047291 */ /* 0x002fe2000f8ec0ff */
[----:B------:R-:W1:Y:S11]  /*0830*/  FENCE.VIEW.ASYNC.S ;  /* 0x00000000000073c6 */ /* 0x000e760000000000 */
[----:B-1----:R1:W1:Y:S01]  /*0840*/  SYNCS.EXCH.64 URZ, [UR4+0x80], UR8 ;  /* 0x0000800804ff75b2 */ /* 0x0022620008000100 */
        /* <DEDUP_REMOVED lines=8> */
.L_x_11:
[----:B------:R-:W2:Y:S01]  /*08d0*/  SHFL.IDX PT, R2, R46, RZ, 0x1f ;  /* 0x00001fff2e027589 */ /* 0x000ea200000e0000 */
[----:B------:R-:W-:Y:S01]  /*08e0*/  NOP ;  /* 0x0000000000007918 */ /* 0x000fe20000000000 */
[----:B--2---:R-:W-:-:S13]  /*08f0*/  ISETP.NE.AND P0, PT, R2, 0x3, PT ;  /* 0x000000030200780c */ /* 0x004fda0003f05270 */
[----:B------:R-:W-:Y:S05]  /*0900*/  @P0 BRA `(.L_x_12) ;  /* 0x0000000000300947 */ /* 0x000fea0003800000 */
[----:B-1----:R-:W1:Y:S01]  /*0910*/  S2UR UR4, SR_CgaCtaId ;  /* 0x00000000000479c3 */ /* 0x002e620000008800 */
[----:B------:R-:W-:Y:S01]  /*0920*/  UMOV UR6, 0x400 ;  /* 0x0000040000067882 */ /* 0x000fe20000000000 */
[----:B------:R-:W-:Y:S01]  /*0930*/  UMOV UR5, 0x20 ;  /* 0x0000002000057882 */ /* 0x000fe20000000000 */
[----:B------:R-:W-:Y:S01]  /*0940*/  ELECT P0, URZ, PT ;  /* 0x0000000000ff782f */ /* 0x000fe20003800000 */
[----:B-1----:R-:W-:Y:S02]  /*0950*/  ULEA UR6, UR4, UR6, 0x18 ;  /* 0x0000000604067291 */ /* 0x002fe4000f8ec0ff */
[----:B------:R-:W-:-:S04]  /*0960*/  UIADD3 UR4, UPT, UPT, -UR5, 0x100000, URZ ;  /* 0x0010000005047890 */ /* 0x000fc8000fffe1ff */
[----:B------:R-:W-:Y:S02]  /*0970*/  USHF.L.U32 UR5, UR4, 0xb, URZ ;  /* 0x0000000b04057899 */ /* 0x000fe400080006ff */
[----:B------:R-:W-:Y:S01]  /*0980*/  USHF.L.U32 UR4, UR4, 0x1, URZ ;  /* 0x0000000104047899 */ /* 0x000fe200080006ff */
[----:B------:R-:W1:Y:S11]  /*0990*/  FENCE.VIEW.ASYNC.S ;  /* 0x00000000000073c6 */ /* 0x000e760000000000 */
[----:B-1----:R2:W1:Y:S01]  /*09a0*/  SYNCS.EXCH.64 URZ, [UR6+0xc0], UR4 ;  /* 0x0000c00406ff75b2 */ /* 0x0024620008000100 */
[----:B------:R2:W1:Y:S02]  /*09b0*/  SYNCS.EXCH.64 URZ, [UR6+0xc8], UR4 ;  /* 0x0000c80406ff75b2 */ /* 0x0004640008000100 */
[----:B--2---:R-:W-:Y:S01]  /*09c0*/  NOP ;  /* 0x0000000000007918 */ /* 0x004fe20000000000 */
.L_x_12:
[----:B------:R-:W2:Y:S01]  /*09d0*/  SHFL.IDX PT, R2, R46, RZ, 0x1f ;  /* 0x00001fff2e027589 */ /* 0x000ea200000e0000 */
[----:B------:R-:W-:Y:S01]  /*09e0*/  NOP ;  /* 0x0000000000007918 */ /* 0x000fe20000000000 */
[----:B--2---:R-:W-:-:S13]  /*09f0*/  ISETP.NE.AND P0, PT, R2, 0x4, PT ;  /* 0x000000040200780c */ /* 0x004fda0003f05270 */
[----:B------:R-:W-:Y:S05]  /*0a00*/  @P0 BRA `(.L_x_13) ;  /* 0x00000000004c0947 */ /* 0x000fea0003800000 */
[----:B-1----:R-:W1:Y:S01]  /*0a10*/  S2UR UR6, SR_CgaCtaId ;  /* 0x00000000000679c3 */ /* 0x002e620000008800 */
[----:B------:R-:W-:Y:S01]  /*0a20*/  UMOV UR4, 0x1e0 ;  /* 0x000001e000047882 */ /* 0x000fe20000000000 */
[----:B------:R-:W-:Y:S01]  /*0a30*/  UMOV UR5, 0x400 ;  /* 0x0000040000057882 */ /* 0x000fe20000000000 */
[----:B------:R-:W-:Y:S01]  /*0a40*/  USEL UR4, UR4, 0x1a0, UP3 ;  /* 0x000001a004047887 */ /* 0x000fe20009800000 */
[----:B------:R-:W-:Y:S01]  /*0a50*/  UMOV UR8, 0x1 ;  /* 0x0000000100087882 */ /* 0x000fe20000000000 */
[----:B------:R-:W-:Y:S01]  /*0a60*/  ELECT P0, URZ, PT ;  /* 0x0000000000ff782f */ /* 0x000fe20003800000 */
[----:B------:R-:W-:-:S04]  /*0a70*/  UIADD3 UR8, UPT, UPT, -UR8, 0x100000, URZ ;  /* 0x0010000008087890 */ /* 0x000fc8000fffe1ff */
[----:B------:R-:W-:Y:S02]  /*0a80*/  USHF.L.U32 UR9, UR8, 0xb, URZ ;  /* 0x0000000b08097899 */ /* 0x000fe400080006ff */
[----:B------:R-:W-:Y:S02]  /*0a90*/  USHF.L.U32 UR8, UR8, 0x1, URZ ;  /* 0x0000000108087899 */ /* 0x000fe400080006ff */
[----:B-1----:R-:W-:Y:S02]  /*0aa0*/  ULEA UR6, UR6, UR5, 0x18 ;  /* 0x0000000506067291 */ /* 0x002fe4000f8ec0ff */
[----:B------:R-:W-:-:S04]  /*0ab0*/  UIADD3 UR4, UPT, UPT, -UR4, 0x100000, URZ ;  /* 0x0010000004047890 */ /* 0x000fc8000fffe1ff */
[----:B------:R-:W-:Y:S02]  /*0ac0*/  USHF.L.U32 UR5, UR4, 0xb, URZ ;  /* 0x0000000b04057899 */ /* 0x000fe400080006ff */
[----:B------:R-:W-:Y:S01]  /*0ad0*/  USHF.L.U32 UR4, UR4, 0x1, URZ ;  /* 0x0000000104047899 */ /* 0x000fe200080006ff */
[----:B------:R-:W1:Y:S03]  /*0ae0*/  FENCE.VIEW.ASYNC.S ;  /* 0x00000000000073c6 */ /* 0x000e660000000000 */
[----:B-1----:R2:W1:Y:S08]  /*0af0*/  SYNCS.EXCH.64 URZ, [UR6+0xd0], UR8 ;  /* 0x0000d00806ff75b2 */ /* 0x0024700008000100 */
[----:B------:R2:W1:Y:S01]  /*0b00*/  SYNCS.EXCH.64 URZ, [UR6+0xe0], UR4 ;  /* 0x0000e00406ff75b2 */ /* 0x0004620008000100 */
[----:B------:R2:W1:Y:S01]  /*0b10*/  SYNCS.EXCH.64 URZ, [UR6+0xd8], UR8 ;  /* 0x0000d80806ff75b2 */ /* 0x0004620008000100 */
[----:B------:R2:W1:Y:S02]  /*0b20*/  SYNCS.EXCH.64 URZ, [UR6+0xe8], UR4 ;  /* 0x0000e80406ff75b2 */ /* 0x0004640008000100 */
[----:B--2---:R-:W-:Y:S01]  /*0b30*/  NOP ;  /* 0x0000000000007918 */ /* 0x004fe20000000000 */
.L_x_13:
[----:B------:R-:W2:Y:S01]  /*0b40*/  SHFL.IDX PT, R2, R46, RZ, 0x1f ;  /* 0x00001fff2e027589 */ /* 0x000ea200000e0000 */
[----:B------:R-:W-:Y:S01]  /*0b50*/  NOP ;  /* 0x0000000000007918 */ /* 0x000fe20000000000 */
[----:B--2---:R-:W-:-:S13]  /*0b60*/  ISETP.NE.AND P0, PT, R2, 0x5, PT ;  /* 0x000000050200780c */ /* 0x004fda0003f05270 */
[----:B------:R-:W-:Y:S05]  /*0b70*/  @P0 BRA `(.L_x_14) ;  /* 0x0000000000580947 */ /* 0x000fea0003800000 */
[----:B-1----:R-:W1:Y:S01]  /*0b80*/  S2UR UR4, SR_CgaCtaId ;  /* 0x00000000000479c3 */ /* 0x002e620000008800 */
        /* <DEDUP_REMOVED lines=19> */
[----:B------:R2:W1:Y:S02]  /*0cc0*/  SYNCS.EXCH.64 URZ, [UR4+0x128], UR6 ;  /* 0x0001280604ff75b2 */ /* 0x0004640008000100 */
[----:B--2---:R-:W-:Y:S01]  /*0cd0*/  NOP ;  /* 0x0000000000007918 */ /* 0x004fe20000000000 */
.L_x_14:
        /* <DEDUP_REMOVED lines=8> */
[----:B------:R-:W-:-:S04]  /*0d60*/  UIADD3 UR6, UPT, UPT, -UR6, 0x100000, URZ ;  /* 0x0010000006067890 */ /* 0x000fc8000fffe1ff */
[----:B------:R-:W-:Y:S02]  /*0d70*/  USHF.L.U32 UR7, UR6, 0xb, URZ ;  /* 0x0000000b06077899 */ /* 0x000fe400080006ff */
[----:B------:R-:W-:Y:S02]  /*0d80*/  USHF.L.U32 UR6, UR6, 0x1, URZ ;  /* 0x0000000106067899 */ /* 0x000fe400080006ff */
[----:B-1----:R-:W-:Y:S01]  /*0d90*/  ULEA UR4, UR4, UR5, 0x18 ;  /* 0x0000000504047291 */ /* 0x002fe2000f8ec0ff */
[----:B------:R-:W1:Y:S11]  /*0da0*/  FENCE.VIEW.ASYNC.S ;  /* 0x00000000000073c6 */ /* 0x000e760000000000 */
[----:B-1----:R2:W1:Y:S01]  /*0db0*/  SYNCS.EXCH.64 URZ, [UR4+0x130], UR6 ;  /* 0x0001300604ff75b2 */ /* 0x0024620008000100 */
[----:B------:R2:W1:Y:S01]  /*0dc0*/  SYNCS.EXCH.64 URZ, [UR4+0x140], UR6 ;  /* 0x0001400604ff75b2 */ /* 0x0004620008000100 */
[----:B------:R2:W1:Y:S01]  /*0dd0*/  SYNCS.EXCH.64 URZ, [UR4+0x138], UR6 ;  /* 0x0001380604ff75b2 */ /* 0x0004620008000100 */
[----:B------:R2:W1:Y:S02]  /*0de0*/  SYNCS.EXCH.64 URZ, [UR4+0x148], UR6 ;  /* 0x0001480604ff75b2 */ /* 0x0004640008000100 */
[----:B--2---:R-:W-:Y:S01]  /*0df0*/  NOP ;  /* 0x0000000000007918 */ /* 0x004fe20000000000 */
.L_x_15:
[----:B-1----:R-:W1:Y:S01]  /*0e00*/  LDCU UR4, c[0x0][0x36c] ;  /* 0x00006d80ff0477ac */ /* 0x002e620008000800 */
[----:B------:R-:W-:Y:S01]  /*0e10*/  ISETP.NE.OR P3, PT, R0, 0x2, !P3 ;  /* 0x000000020000780c */ /* 0x000fe20005f65670 */
[----:B------:R-:W-:Y:S01]  /*0e20*/  NOP ;  /* 0x0000000000007918 */ /* 0x000fe20000000000 */
[----:B------:R-:W-:Y:S01]  /*0e30*/  LOP3.LUT R0, R57, 0x1f, RZ, 0xc0, !PT ;  /* 0x0000001f39007812 */ /* 0x000fe200078ec0ff */
[----:B------:R-:W-:Y:S02]  /*0e40*/  UISETP.NE.AND UP4, UPT, UR18, 0x2, UPT ;  /* 0x000000021200788c */ /* 0x000fe4000bf85270 */
[----:B------:R-:W-:Y:S02]  /*0e50*/  UISETP.NE.AND UP5, UPT, UR18, URZ, UPT ;  /* 0x000000ff1200728c */ /* 0x000fe4000bfa5270 */
[----:B-1----:R-:W-:-:S09]  /*0e60*/  UISETP.EQ.U32.AND UP6, UPT, UR4, 0x1, UPT ;  /* 0x000000010400788c */ /* 0x002fd2000bfc2070 */
[----:B------:R-:W-:Y:S05]  /*0e70*/  BRA.U !UP6, `(.L_x_16) ;  /* 0x000000010e087547 */ /* 0x000fea000b800000 */
[----:B---34-:R-:W-:Y:S01]  /*0e80*/  UCGABAR_ARV ;  /* 0x00000000000079c7 */ /* 0x018fe20008000000 */
[----:B------:R-:W-:Y:S05]  /*0e90*/  BRA `(.L_x_17) ;  /* 0x0000000000047947 */ /* 0x000fea0003800000 */
.L_x_16:
[----:B---34-:R-:W-:Y:S01]  /*0ea0*/  NOP ;  /* 0x0000000000007918 */ /* 0x018fe20000000000 */
.L_x_17:
[----:B------:R-:W1:Y:S01]  /*0eb0*/  S2UR UR30, SR_CTAID.X ;  /* 0x00000000001e79c3 */ /* 0x000e620000002500 */
[----:B------:R-:W-:-:S05]  /*0ec0*/  CS2R.32 R48, SR_CgaSize ;  /* 0x0000000000307805 */ /* 0x000fca0000008a00 */
[----:B------:R-:W-:-:S05]  /*0ed0*/  IMAD R48, R48, -0xa0, RZ ;  /* 0xffffff6030307824 */ /* 0x000fca00078e02ff */
[----:B------:R-:W-:-:S14]  /*0ee0*/  R2UR UR5, R48 ;  /* 0x00000000300572ca */ /* 0x000fdc00000e0000 */
[----:B------:R-:W2:Y:S01]  /*0ef0*/  LDCU UR5, c[0x0][UR5+0x2b0] ;  /* 0x00005600050577ac */ /* 0x000ea20008000800 */
[----:B------:R-:W-:-:S05]  /*0f00*/  CS2R.32 R48, SR_CgaSize ;  /* 0x0000000000307805 */ /* 0x000fca0000008a00 */
[----:B------:R-:W-:-:S05]  /*0f10*/  IMAD R48, R48, -0xa0, RZ ;  /* 0xffffff6030307824 */ /* 0x000fca00078e02ff */
[----:B------:R-:W-:-:S14]  /*0f20*/  R2UR UR4, R48 ;  /* 0x00000000300472ca */ /* 0x000fdc00000e0000 */
[----:B------:R-:W3:Y:S01]  /*0f30*/  LDCU UR4, c[0x0][UR4+0x2b4] ;  /* 0x00005680040477ac */ /* 0x000ee20008000800 */
[----:B------:R-:W4:Y:S01]  /*0f40*/  S2UR UR31, SR_CTAID.Y ;  /* 0x00000000001f79c3 */ /* 0x000f220000002600 */
[----:B------:R-:W-:-:S05]  /*0f50*/  CS2R.32 R48, SR_CgaSize ;  /* 0x0000000000307805 */ /* 0x000fca0000008a00 */
[----:B------:R-:W-:-:S05]  /*0f60*/  IMAD R48, R48, -0xa0, RZ ;  /* 0xffffff6030307824 */ /* 0x000fca00078e02ff */
[----:B------:R-:W-:-:S14]  /*0f70*/  R2UR UR7, R48 ;  /* 0x00000000300772ca */ /* 0x000fdc00000e0000 */
[----:B------:R-:W3:Y:S01]  /*0f80*/  LDCU UR7, c[0x0][UR7+0x2a0] ;  /* 0x00005400070777ac */ /* 0x000ee20008000800 */
[----:B------:R-:W-:-:S05]  /*0f90*/  CS2R.32 R48, SR_CgaSize ;  /* 0x0000000000307805 */ /* 0x000fca0000008a00 */
[----:B------:R-:W-:-:S05]  /*0fa0*/  IMAD R48, R48, -0xa0, RZ ;  /* 0xffffff6030307824 */ /* 0x000fca00078e02ff */
[----:B------:R-:W-:-:S14]  /*0fb0*/  R2UR UR8, R48 ;  /* 0x00000000300872ca */ /* 0x000fdc00000e0000 */
[----:B------:R-:W3:Y:S01]  /*0fc0*/  LDCU UR8, c[0x0][UR8+0x2a4] ;  /* 0x00005480080877ac */ /* 0x000ee20008000800 */
[----:B------:R-:W3:Y:S01]  /*0fd0*/  LDCU UR19, c[0x0][0xb24] ;  /* 0x00016480ff1377ac */ /* 0x000ee20008000800 */
[----:B------:R-:W3:Y:S01]  /*0fe0*/  LDCU UR42, c[0x0][0xb24] ;  /* 0x00016480ff2a77ac */ /* 0x000ee20008000800 */
[----:B-1----:R-:W-:Y:S01]  /*0ff0*/  I2FP.F32.U32 R3, UR30 ;  /* 0x0000001e00037c45 */ /* 0x002fe20008201000 */
[----:B------:R-:W1:Y:S04]  /*1000*/  LDCU UR22, c[0x0][0xb30] ;  /* 0x00016600ff1677ac */ /* 0x000e680008000800 */
[----:B--2---:R-:W-:Y:S01]  /*1010*/  FMUL R3, R3, UR5 ;  /* 0x0000000503037c20 */ /* 0x004fe20008400000 */
[----:B----4-:R-:W-:-:S05]  /*1020*/  I2FP.F32.U32 R2, UR31 ;  /* 0x0000001f00027c45 */ /* 0x010fca0008201000 */
[----:B------:R-:W2:Y:S01]  /*1030*/  F2I.U32.TRUNC.NTZ R3, R3 ;  /* 0x0000000300037305 */ /* 0x000ea2000020f000 */
[----:B---3--:R-:W-:-:S07]  /*1040*/  FMUL R2, R2, UR4 ;  /* 0x0000000402027c20 */ /* 0x008fce0008400000 */
[----:B------:R-:W3:Y:S01]  /*1050*/  F2I.U32.TRUNC.NTZ R2, R2 ;  /* 0x0000000200027305 */ /* 0x000ee2000020f000 */
[----:B--2---:R-:W-:Y:S02]  /*1060*/  R2UR UR4, R3 ;  /* 0x00000000030472ca */ /* 0x004fe400000e0000 */
[----:B---3--:R-:W-:Y:S02]  /*1070*/  R2UR UR6, R2 ;  /* 0x00000000020672ca */ /* 0x008fe400000e0000 */
[----:B------:R-:W-:-:S09]  /*1080*/  PRMT R2, RZ, 0x7610, R2 ;  /* 0x00007610ff027816 */ /* 0x000fd20000000002 */
[----:B------:R-:W-:-:S04]  /*1090*/  UIADD3 UR5, UPT, UPT, -UR4, URZ, URZ ;  /* 0x000000ff04057290 */ /* 0x000fc8000fffe1ff */
[----:B------:R-:W-:Y:S02]  /*10a0*/  UIMAD UR5, UR7, UR5, UR30 ;  /* 0x00000005070572a4 */ /* 0x000fe4000f8e021e */
[----:B------:R-:W-:-:S04]  /*10b0*/  UIADD3 UR4, UPT, UPT, -UR6, URZ, URZ ;  /* 0x000000ff06047290 */ /* 0x000fc8000fffe1ff */
[----:B------:R-:W-:Y:S01]  /*10c0*/  IMAD.U32 R48, RZ, RZ, UR5 ;  /* 0x00000005ff307e24 */ /* 0x000fe2000f8e00ff */
[----:B------:R-:W-:-:S06]  /*10d0*/  UIMAD UR4, UR8, UR4, UR31 ;  /* 0x00000004080472a4 */ /* 0x000fcc000f8e021f */
[----:B------:R-:W-:Y:S01]  /*10e0*/  IMAD.U32 R47, RZ, RZ, UR4 ;  /* 0x00000004ff2f7e24 */ /* 0x000fe2000f8e00ff */
[----:B-1----:R-:W-:Y:S06]  /*10f0*/  BRA.U UP5, `(.L_x_18) ;  /* 0x00000001052c7547 */ /* 0x002fec000b800000 */
[----:B------:R-:W-:Y:S02]  /*1100*/  R2UR UR4, R47 ;  /* 0x000000002f0472ca */ /* 0x000fe400000e0000 */
[----:B------:R-:W-:-:S11]  /*1110*/  R2UR UR6, R48 ;  /* 0x00000000300672ca */ /* 0x000fd600000e0000 */
[----:B------:R-:W-:-:S04]  /*1120*/  UISETP.NE.AND UP0, UPT, UR4, URZ, UPT ;  /* 0x000000ff0400728c */ /* 0x000fc8000bf05270 */
[----:B------:R-:W-:-:S04]  /*1130*/  UISETP.EQ.OR UP0, UPT, UR6, URZ, !UP0 ;  /* 0x000000ff0600728c */ /* 0x000fc8000c702670 */
[----:B------:R-:W-:Y:S02]  /*1140*/  USEL UR5, URZ, 0x1, !UP0 ;  /* 0x00000001ff057887 */ /* 0x000fe4000c000000 */
[----:B------:R-:W-:-:S04]  /*1150*/  UISETP.NE.AND UP0, UPT, UR4, URZ, UPT ;  /* 0x000000ff0400728c */ /* 0x000fc8000bf05270 */
[----:B------:R-:W-:Y:S02]  /*1160*/  USEL UR4, URZ, 0x2, UP0 ;  /* 0x00000002ff047887 */ /* 0x000fe40008000000 */
[----:B------:R-:W-:-:S04]  /*1170*/  UISETP.NE.AND UP0, UPT, UR6, 0x1, UPT ;  /* 0x000000010600788c */ /* 0x000fc8000bf05270 */
[----:B------:R-:W-:-:S04]  /*1180*/  USEL UR4, UR4, 0x2, UP0 ;  /* 0x0000000204047887 */ /* 0x000fc80008000000 */
[----:B------:R-:W-:-:S06]  /*1190*/  UIADD3 UR4, UPT, UPT, UR5, UR4, URZ ;  /* 0x0000000405047290 */ /* 0x000fcc000fffe0ff */
[----:B------:R-:W-:-:S07]  /*11a0*/  IMAD.U32 R2, RZ, RZ, UR4 ;  /* 0x00000004ff027e24 */ /* 0x000fce000f8e00ff */
.L_x_18:
[----:B------:R-:W1:Y:S01]  /*11b0*/  S2UR UR36, SR_CTAID.Z ;  /* 0x00000000002479c3 */ /* 0x000e620000002700 */
[----:B------:R-:W-:-:S09]  /*11c0*/  UISETP.GE.AND UP0, UPT, UR19, 0x1, UPT ;  /* 0x000000011300788c */ /* 0x000fd2000bf06270 */
[----:B------:R-:W-:Y:S05]  /*11d0*/  BRA.U !UP0, `(.L_x_19) ;  /* 0x0000000108d47547 */ /* 0x000fea000b800000 */
[----:B------:R-:W2:Y:S01]  /*11e0*/  LDCU.128 UR12, c[0x0][0xb10] ;  /* 0x00016200ff0c77ac */ /* 0x000ea20008000c00 */
[----:B------:R-:W3:Y:S01]  /*11f0*/  LDCU UR20, c[0x0][0xb0c] ;  /* 0x00016180ff1477ac */ /* 0x000ee20008000800 */
[----:B------:R-:W4:Y:S01]  /*1200*/  LDCU UR6, c[0x0][0x370] ;  /* 0x00006e00ff0677ac */ /* 0x000f220008000800 */
[----:B------:R-:W1:Y:S01]  /*1210*/  LDCU UR7, c[0x0][0x374] ;  /* 0x00006e80ff0777ac */ /* 0x000e620008000800 */
[----:B------:R-:W1:Y:S01]  /*1220*/  LDCU UR21, c[0x0][0xb20] ;  /* 0x00016400ff1577ac */ /* 0x000e620008000800 */
[----:B--2---:R-:W-:Y:S02]  /*1230*/  UIMAD.WIDE.U32 UR4, UR30, UR12, URZ ;  /* 0x0000000c1e0472a5 */ /* 0x004fe4000f8e00ff */
[----:B---3--:R-:W-:Y:S01]  /*1240*/  UISETP.NE.AND UP0, UPT, UR20, 0x1, UPT ;  /* 0x000000011400788c */ /* 0x008fe2000bf05270 */
[----:B------:R-:W2:Y:S01]  /*1250*/  LDCU.64 UR8, c[0x0][0xb28] ;  /* 0x00016500ff0877ac */ /* 0x000ea20008000a00 */
[----:B----4-:R-:W-:-:S03]  /*1260*/  UIMAD.WIDE.U32 UR10, UR6, UR12, URZ ;  /* 0x0000000c060a72a5 */ /* 0x010fc6000f8e00ff */
[----:B------:R-:W-:Y:S01]  /*1270*/  UMOV UR4, UR5 ;  /* 0x0000000500047c82 */ /* 0x000fe20008000000 */
[----:B------:R-:W-:Y:S02]  /*1280*/  UISETP.NE.AND UP2, UPT, UR19, 0x1, UPT ;  /* 0x000000011300788c */ /* 0x000fe4000bf45270 */
[----:B------:R-:W-:Y:S01]  /*1290*/  USHF.R.U32.HI UR4, URZ, UR13, UR4 ;  /* 0x0000000dff047299 */ /* 0x000fe20008011604 */
[----:B------:R-:W-:Y:S01]  /*12a0*/  UMOV UR10, UR11 ;  /* 0x0000000b000a7c82 */ /* 0x000fe20008000000 */
[----:B------:R-:W-:Y:S02]  /*12b0*/  UIMAD.WIDE.U32 UR16, UR31, UR15, URZ ;  /* 0x0000000f1f1072a5 */ /* 0x000fe4000f8e00ff */
[----:B------:R-:W-:Y:S02]  /*12c0*/  USEL UR5, UR30, UR4, !UP0 ;  /* 0x000000041e057287 */ /* 0x000fe4000c000000 */
[----:B------:R-:W-:Y:S02]  /*12d0*/  @UP0 USHF.R.U32.HI UR6, URZ, UR13, UR10 ;  /* 0x0000000dff060299 */ /* 0x000fe4000801160a */
[----:B------:R-:W-:-:S02]  /*12e0*/  UISETP.NE.AND UP0, UPT, UR14, 0x1, UPT ;  /* 0x000000010e00788c */ /* 0x000fc4000bf05270 */
[----:B-1----:R-:W-:Y:S02]  /*12f0*/  UIMAD.WIDE.U32 UR10, UR7, UR15, URZ ;  /* 0x0000000f070a72a5 */ /* 0x002fe4000f8e00ff */
[----:B--2---:R-:W-:Y:S01]  /*1300*/  UIMAD.WIDE.U32 UR12, UR6, UR8, URZ ;  /* 0x00000008060c72a5 */ /* 0x004fe2000f8e00ff */
[----:B------:R-:W-:Y:S02]  /*1310*/  UMOV UR4, UR17 ;  /* 0x0000001100047c82 */ /* 0x000fe40008000000 */
[----:B------:R-:W-:Y:S02]  /*1320*/  USHF.R.U32.HI UR4, URZ, UR21, UR4 ;  /* 0x00000015ff047299 */ /* 0x000fe40008011604 */
[----:B------:R-:W-:Y:S02]  /*1330*/  UMOV UR10, UR11 ;  /* 0x0000000b000a7c82 */ /* 0x000fe40008000000 */
[----:B------:R-:W-:Y:S01]  /*1340*/  UMOV UR12, UR13 ;  /* 0x0000000d000c7c82 */ /* 0x000fe20008000000 */
[----:B------:R-:W-:-:S02]  /*1350*/  @UP0 USHF.R.U32.HI UR7, URZ, UR21, UR10 ;  /* 0x00000015ff070299 */ /* 0x000fc4000801160a */
[----:B------:R-:W-:Y:S02]  /*1360*/  USEL UR4, UR31, UR4, !UP0 ;  /* 0x000000041f047287 */ /* 0x000fe4000c000000 */
[----:B------:R-:W-:Y:S02]  /*1370*/  UIMAD.WIDE.U32 UR10, UR7, UR8, URZ ;  /* 0x00000008070a72a5 */ /* 0x000fe4000f8e00ff */
[----:B------:R-:W-:Y:S02]  /*1380*/  @UP2 USHF.R.U32.HI UR6, URZ, UR9, UR12 ;  /* 0x00000009ff062299 */ /* 0x000fe4000801160c */
[----:B------:R-:W-:-:S03]  /*1390*/  UIMAD.WIDE.U32 UR12, UR4, UR8, URZ ;  /* 0x00000008040c72a5 */ /* 0x000fc6000f8e00ff */
[----:B------:R-:W-:Y:S02]  /*13a0*/  UMOV UR10, UR11 ;  /* 0x0000000b000a7c82 */ /* 0x000fe40008000000 */
[----:B------:R-:W-:Y:S02]  /*13b0*/  @UP2 USHF.R.U32.HI UR7, URZ, UR9, UR10 ;  /* 0x00000009ff072299 */ /* 0x000fe4000801160a */
[----:B------:R-:W-:Y:S02]  /*13c0*/  UIMAD UR10, UR6, UR19, URZ ;  /* 0x00000013060a72a4 */ /* 0x000fe4000f8e02ff */
[----:B------:R-:W-:-:S04]  /*13d0*/  UIMAD UR7, UR7, UR19, URZ ;  /* 0x00000013070772a4 */ /* 0x000fc8000f8e02ff */
[----:B------:R-:W-:-:S03]  /*13e0*/  UISETP.GE.AND UP0, UPT, UR4, UR7, UPT ;  /* 0x000000070400728c */ /* 0x000fc6000bf06270 */
[----:B------:R-:W-:Y:S01]  /*13f0*/  UMOV UR7, UR13 ;  /* 0x0000000d00077c82 */ /* 0x000fe20008000000 */
[----:B------:R-:W-:Y:S02]  /*1400*/  UISETP.GE.OR UP0, UPT, UR5, UR10, UP0 ;  /* 0x0000000a0500728c */ /* 0x000fe40008706670 */
[----:B------:R-:W-:Y:S02]  /*1410*/  UIMAD.WIDE.U32 UR10, UR5, UR8, URZ ;  /* 0x00000008050a72a5 */ /* 0x000fe4000f8e00ff */
[----:B------:R-:W-:Y:S02]  /*1420*/  USHF.R.U32.HI UR7, URZ, UR9, UR7 ;  /* 0x00000009ff077299 */ /* 0x000fe40008011607 */
[----:B------:R-:W-:Y:S02]  /*1430*/  UIADD3 UR10, UPT, UPT, -UR4, URZ, URZ ;  /* 0x000000ff040a7290 */ /* 0x000fe4000fffe1ff */
[----:B------:R-:W-:Y:S02]  /*1440*/  USEL UR7, UR4, UR7, !UP2 ;  /* 0x0000000704077287 */ /* 0x000fe4000d000000 */
[----:B------:R-:W-:Y:S01]  /*1450*/  UIMAD UR10, UR14, UR10, UR31 ;  /* 0x0000000a0e0a72a4 */ /* 0x000fe2000f8e021f */
[----:B------:R-:W-:Y:S01]  /*1460*/  @!UP0 UMOV UR8, UR11 ;  /* 0x0000000b00088c82 */ /* 0x000fe20008000000 */
[----:B------:R-:W-:-:S02]  /*1470*/  UIADD3 UR11, UPT, UPT, -UR5, URZ, URZ ;  /* 0x000000ff050b7290 */ /* 0x000fc4000fffe1ff */
[----:B------:R-:W-:Y:S02]  /*1480*/  @!UP0 USHF.R.U32.HI UR8, URZ, UR9, UR8 ;  /* 0x00000009ff088299 */ /* 0x000fe40008011608 */
[----:B------:R-:W-:Y:S02]  /*1490*/  UIADD3 UR9, UPT, UPT, -UR7, URZ, URZ ;  /* 0x000000ff07097290 */ /* 0x000fe4000fffe1ff */
[----:B------:R-:W-:Y:S02]  /*14a0*/  @!UP0 USEL UR8, UR5, UR8, !UP2 ;  /* 0x0000000805088287 */ /* 0x000fe4000d000000 */
[----:B------:R-:W-:Y:S02]  /*14b0*/  UIMAD UR9, UR19, UR9, UR4 ;  /* 0x00000009130972a4 */ /* 0x000fe4000f8e0204 */
[----:B------:R-:W-:Y:S02]  /*14c0*/  @!UP0 UIADD3 UR7, UPT, UPT, UR7, -UR8, URZ ;  /* 0x8000000807078290 */ /* 0x000fe4000fffe0ff */
[----:B------:R-:W-:-:S02]  /*14d0*/  @!UP0 UIMAD UR6, UR9, UR6, UR8 ;  /* 0x00000006090682a4 */ /* 0x000fc4000f8e0208 */
[----:B------:R-:W-:Y:S02]  /*14e0*/  @!UP0 UIMAD UR4, UR7, UR19, UR5 ;  /* 0x00000013070482a4 */ /* 0x000fe4000f8e0205 */
[----:B------:R-:W-:Y:S02]  /*14f0*/  UIMAD UR30, UR20, UR11, UR30 ;  /* 0x0000000b141e72a4 */ /* 0x000fe4000f8e021e */
[----:B------:R-:W-:Y:S01]  /*1500*/  UIMAD UR31, UR4, UR14, UR10 ;  /* 0x0000000e041f72a4 */ /* 0x000fe2000f8e020a */
[----:B------:R-:W-:Y:S02]  /*1510*/  @!UP0 UMOV UR5, UR6 ;  /* 0x0000000600058c82 */ /* 0x000fe40008000000 */
[----:B------:R-:W-:-:S12]  /*1520*/  UIMAD UR30, UR5, UR20, UR30 ;  /* 0x00000014051e72a4 */ /* 0x000fd8000f8e021e */
.L_x_19:
[----:B------:R-:W-:-:S09]  /*1530*/  UISETP.NE.AND UP0, UPT, UR22, 0x1, UPT ;  /* 0x000000011600788c */ /* 0x000fd2000bf05270 */
[----:B------:R-:W-:Y:S05]  /*1540*/  BRA.U UP0, `(.L_x_20) ;  /* 0x0000000100407547 */ /* 0x000fea000b800000 */
[----:B------:R-:W2:Y:S01]  /*1550*/  LDCU.128 UR8, c[0x0][0xb10] ;  /* 0x00016200ff0877ac */ /* 0x000ea20008000c00 */
[----:B------:R-:W3:Y:S01]  /*1560*/  LDCU UR12, c[0x0][0xb0c] ;  /* 0x00016180ff0c77ac */ /* 0x000ee20008000800 */
[----:B------:R-:W4:Y:S01]  /*1570*/  LDCU UR13, c[0x0][0xb20] ;  /* 0x00016400ff0d77ac */ /* 0x000f220008000800 */
[----:B--2---:R-:W-:Y:S02]  /*1580*/  UIMAD.WIDE.U32 UR4, UR30, UR8, URZ ;  /* 0x000000081e0472a5 */ /* 0x004fe4000f8e00ff */
[----:B------:R-:W-:Y:S02]  /*1590*/  UIMAD.WIDE.U32 UR6, UR31, UR11, URZ ;  /* 0x0000000b1f0672a5 */ /* 0x000fe4000f8e00ff */
[----:B---3--:R-:W-:Y:S02]  /*15a0*/  UISETP.NE.AND UP0, UPT, UR12, 0x1, UPT ;  /* 0x000000010c00788c */ /* 0x008fe4000bf05270 */
[----:B------:R-:W-:-:S03]  /*15b0*/  USHF.R.U32.HI UR5, URZ, UR9, UR5 ;  /* 0x00000009ff057299 */ /* 0x000fc60008011605 */
[----:B------:R-:W-:Y:S01]  /*15c0*/  UMOV UR4, UR7 ;  /* 0x0000000700047c82 */ /* 0x000fe20008000000 */
[----:B------:R-:W-:Y:S02]  /*15d0*/  USEL UR5, UR30, UR5, !UP0 ;  /* 0x000000051e057287 */ /* 0x000fe4000c000000 */
[----:B------:R-:W-:Y:S02]  /*15e0*/  UISETP.NE.AND UP0, UPT, UR10, 0x1, UPT ;  /* 0x000000010a00788c */ /* 0x000fe4000bf05270 */
[----:B----4-:R-:W-:-:S04]  /*15f0*/  USHF.R.U32.HI UR4, URZ, UR13, UR4 ;  /* 0x0000000dff047299 */ /* 0x010fc80008011604 */
[----:B------:R-:W-:-:S04]  /*1600*/  USEL UR4, UR31, UR4, !UP0 ;  /* 0x000000041f047287 */ /* 0x000fc8000c000000 */
[----:B------:R-:W-:Y:S02]  /*1610*/  UIADD3 UR6, UPT, UPT, UR5, -UR4, URZ ;  /* 0x8000000405067290 */ /* 0x000fe4000fffe0ff */
[----:B------:R-:W-:Y:S02]  /*1620*/  UIADD3 UR4, UPT, UPT, -UR5, UR4, URZ ;  /* 0x0000000405047290 */ /* 0x000fe4000fffe1ff */
[----:B------:R-:W-:Y:S02]  /*1630*/  UIMAD UR31, UR6, UR10, UR31 ;  /* 0x0000000a061f72a4 */ /* 0x000fe4000f8e021f */
[----:B------:R-:W-:-:S12]  /*1640*/  UIMAD UR30, UR4, UR12, UR30 ;  /* 0x0000000c041e72a4 */ /* 0x000fd8000f8e021e */
.L_x_20:
[----:B------:R-:W-:Y:S01]  /*1650*/  UISETP.NE.AND UP0, UPT, UR18, 0x2, UPT ;  /* 0x000000021200788c */ /* 0x000fe2000bf05270 */
[----:B------:R-:W-:Y:S09]  /*1660*/  BRA.U !UP6, `(.L_x_21) ;  /* 0x000000010e0c7547 */ /* 0x000ff2000b800000 */
[----:B------:R-:W-:Y:S01]  /*1670*/  UCGABAR_WAIT ;  /* 0x0000000000007dc7 */ /* 0x000fe20008000000 */
[----:B------:R-:W-:Y:S01]  /*1680*/  CCTL.IVALL ;  /* 0x00000000ff00798f */ /* 0x000fe20002000000 */
[----:B------:R-:W-:Y:S05]  /*1690*/  BRA `(.L_x_22) ;  /* 0x0000000000047947 */ /* 0x000fea0003800000 */
.L_x_21:
[----:B------:R-:W-:Y:S06]  /*16a0*/  BAR.SYNC.DEFER_BLOCKING 0x0 ;  /* 0x0000000000007b1d */ /* 0x000fec0000010000 */
.L_x_22:
[----:B------:R-:W-:Y:S05]  /*16b0*/  BRA.U UP0, `(.L_x_23) ;  /* 0x0000001500587547 */ /* 0x000fea000b800000 */
[----:B------:R-:W2:Y:S01]  /*16c0*/  LDCU UR6, c[0x0][0x38c] ;  /* 0x00007180ff0677ac */ /* 0x000ea20008000800 */
[----:B------:R-:W3:Y:S01]  /*16d0*/  S2UR UR7, SR_CgaCtaId ;  /* 0x00000000000779c3 */ /* 0x000ee20000008800 */
[----:B------:R-:W-:Y:S01]  /*16e0*/  PLOP3.LUT P1, PT, PT, PT, UP3, 0x80, 0x8 ;  /* 0x000000000008781c */ /* 0x000fe20003f2f038 */
[----:B------:R-:W-:Y:S01]  /*16f0*/  IMAD.MOV.U32 R12, RZ, RZ, 0x1 ;  /* 0x00000001ff0c7424 */ /* 0x000fe200078e00ff */
[----:B------:R-:W-:Y:S01]  /*1700*/  UMOV UR13, 0x400 ;  /* 0x00000400000d7882 */ /* 0x000fe20000000000 */
[----:B------:R-:W-:Y:S01]  /*1710*/  UISETP.NE.AND UP1, UPT, UR18, URZ, UPT ;  /* 0x000000ff1200728c */ /* 0x000fe2000bf25270 */
[----:B------:R-:W-:Y:S01]  /*1720*/  ISETP.EQ.OR P2, PT, R0, RZ, P3 ;  /* 0x000000ff0000720c */ /* 0x000fe20001f42670 */
[----:B------:R-:W-:Y:S01]  /*1730*/  USEL UR24, URZ, 0x1, UP4 ;  /* 0x00000001ff187887 */ /* 0x000fe2000a000000 */
[----:B------:R-:W-:Y:S02]  /*1740*/  PLOP3.LUT P1, PT, P1, PT, PT, 0x8, 0x80 ;  /* 0x000000000080781c */ /* 0x000fe40000f2e170 */
[----:B------:R-:W-:Y:S01]  /*1750*/  CS2R R10, SRZ ;  /* 0x00000000000a7805 */ /* 0x000fe2000001ff00 */
[----:B------:R-:W-:Y:S01]  /*1760*/  IMAD.MOV.U32 R9, RZ, RZ, RZ ;  /* 0x000000ffff097224 */ /* 0x000fe200078e00ff */
[----:B------:R-:W4:Y:S01]  /*1770*/  LDCU UR39, c[0x0][0x370] ;  /* 0x00006e00ff2777ac */ /* 0x000f220008000800 */
[----:B------:R-:W-:Y:S01]  /*1780*/  IMAD.MOV.U32 R8, RZ, RZ, 0x1 ;  /* 0x00000001ff087424 */ /* 0x000fe200078e00ff */
[----:B------:R-:W1:Y:S01]  /*1790*/  LDCU.64 UR28, c[0x0][0x348] ;  /* 0x00006900ff1c77ac */ /* 0x000e620008000a00 */
[----:B--2---:R-:W-:-:S02]  /*17a0*/  UIADD3 UR5, UPT, UPT, UR6, 0x3f, URZ ;  /* 0x0000003f06057890 */ /* 0x004fc4000fffe0ff */
[----:B------:R-:W-:Y:S02]  /*17b0*/  UIADD3 UR45, UPT, UPT, UR6, 0x7e, URZ ;  /* 0x0000007e062d7890 */ /* 0x000fe4000fffe0ff */
[----:B------:R-:W-:Y:S02]  /*17c0*/  USHF.R.S32.HI UR4, URZ, 0x1f, UR5 ;  /* 0x0000001fff047899 */ /* 0x000fe40008011405 */
[----:B---3--:R-:W-:Y:S02]  /*17d0*/  USHF.L.U32 UR25, UR7, 0xd, URZ ;  /* 0x0000000d07197899 */ /* 0x008fe400080006ff */
[----:B------:R-:W-:Y:S02]  /*17e0*/  ULEA.HI UR4, UR4, UR5, URZ, 0x6 ;  /* 0x0000000504047291 */ /* 0x000fe4000f8f30ff */
[----:B------:R-:W-:Y:S02]  /*17f0*/  UIADD3 UR5, UPT, UPT, UR6, -0x1, URZ ;  /* 0xffffffff06057890 */ /* 0x000fe4000fffe0ff */
[----:B------:R-:W-:-:S02]  /*1800*/  USHF.R.S32.HI UR41, URZ, 0x6, UR4 ;  /* 0x00000006ff297899 */ /* 0x000fc40008011404 */
[----:B------:R-:W-:Y:S02]  /*1810*/  UISETP.GE.U32.AND UP2, UPT, UR5, -0x7f, UPT ;  /* 0xffffff810500788c */ /* 0x000fe4000bf46070 */
[----:B------:R-:W-:Y:S02]  /*1820*/  UISETP.LT.U32.AND UP0, UPT, UR41, 0x8, UPT ;  /* 0x000000082900788c */ /* 0x000fe4000bf01070 */
[----:B------:R-:W-:Y:S02]  /*1830*/  USHF.L.U32 UR44, UR7, 0x6, URZ ;  /* 0x00000006072c7899 */ /* 0x000fe400080006ff */
[----:B------:R-:W-:Y:S02]  /*1840*/  USEL UR40, UR41, 0x8, UP0 ;  /* 0x0000000829287887 */ /* 0x000fe40008000000 */
[----:B------:R-:W-:Y:S02]  /*1850*/  ULOP3.LUT UR25, UR25, 0x2000, URZ, 0xc0, !UPT ;  /* 0x0000200019197892 */ /* 0x000fe4000f8ec0ff */
[----:B------:R-:W-:-:S02]  /*1860*/  UIADD3 UR21, UPT, UPT, UR40, -0x1, URZ ;  /* 0xffffffff28157890 */ /* 0x000fc4000fffe0ff */
[----:B------:R-:W-:Y:S02]  /*1870*/  ULEA UR13, UR7, UR13, 0x18 ;  /* 0x0000000d070d7291 */ /* 0x000fe4000f8ec0ff */
[----:B------:R-:W-:Y:S01]  /*1880*/  @UP2 UIADD3 UR21, UPT, UPT, UR40, URZ, URZ ;  /* 0x000000ff28152290 */ /* 0x000fe2000fffe0ff */
[----:B------:R-:W2:Y:S01]  /*1890*/  LDCU UR38, c[0x0][0x374] ;  /* 0x00006e80ff2677ac */ /* 0x000ea20008000800 */
[----:B------:R-:W-:Y:S02]  /*18a0*/  ULOP3.LUT UR44, UR44, 0x40, URZ, 0xc0, !UPT ;  /* 0x000000402c2c7892 */ /* 0x000fe4000f8ec0ff */
[----:B------:R-:W-:Y:S02]  /*18b0*/  USEL UR24, UR24, 0x2, UP1 ;  /* 0x0000000218187887 */ /* 0x000fe40008800000 */
[----:B------:R-:W-:Y:S02]  /*18c0*/  UIADD3 UR25, UPT, UPT, UR13, 0x14400, UR25 ;  /* 0x000144000d197890 */ /* 0x000fe4000fffe019 */
[----:B------:R-:W-:-:S02]  /*18d0*/  UIADD3 UR43, UPT, UPT, UR41, -UR40, URZ ;  /* 0x80000028292b7290 */ /* 0x000fc4000fffe0ff */
[----:B------:R-:W-:Y:S01]  /*18e0*/  UIADD3 UR21, UPT, UPT, UR21, 0x1, URZ ;  /* 0x0000000115157890 */ /* 0x000fe2000fffe0ff */
[----:B-1--4-:R-:W-:-:S11]  /*18f0*/  UMOV UR5, URZ ;  /* 0x000000ff00057c82 */ /* 0x012fd60008000000 */
.L_x_43:
[----:B------:R-:W1:Y:S02]  /*1900*/  S2UR UR4, SR_CgaCtaId ;  /* 0x00000000000479c3 */ /* 0x000e640000008800 */
[----:B-1----:R-:W-:-:S09]  /*1910*/  UISETP.NE.AND UP0, UPT, UR4, URZ, UPT ;  /* 0x000000ff0400728c */ /* 0x002fd2000bf05270 */
[----:B------:R-:W-:Y:S05]  /*1920*/  BRA.U UP0, `(.L_x_24) ;  /* 0x0000000100287547 */ /* 0x000fea000b800000 */
[----:B------:R-:W-:Y:S02]  /*1930*/  LEA R0, R9, UR13, 0x3 ;  /* 0x0000000d09007c11 */ /* 0x000fe4000f8e18ff */
[----:B------:R-:W-:-:S04]  /*1940*/  SHF.L.U32 R2, R8, 0x1f, RZ ;  /* 0x0000001f08027819 */ /* 0x000fc800000006ff */
[----:B------:R-:W1:Y:S02]  /*1950*/  SYNCS.PHASECHK.TRANS64.TRYWAIT P0, [R0+URZ+0x140], R2 ;  /* 0x00014002000075a7 */ /* 0x000e6400080011ff */
[----:B-1----:R-:W-:Y:S05]  /*1960*/  @!P0 BRA `(.L_x_25) ;  /* 0x0000006c00e48947 */ /* 0x002fea0003800000 */
.L_x_143:
[----:B------:R-:W-:Y:S01]  /*1970*/  VIADD R9, R9, 0x1 ;  /* 0x0000000109097836 */ /* 0x000fe20000000000 */
[----:B------:R1:W-:Y:S04]  /*1980*/  SYNCS.ARRIVE.TRANS64.A1T0 RZ, [R0+URZ+0x130], RZ ;  /* 0x000130ff00ff79a7 */ /* 0x0003e800081000ff */
[----:B------:R-:W-:-:S04]  /*1990*/  ISETP.NE.AND P0, PT, R9, 0x2, PT ;  /* 0x000000020900780c */ /* 0x000fc80003f05270 */
[----:B------:R-:W-:Y:S02]  /*19a0*/  SEL R9, R9, RZ, P0 ;  /* 0x000000ff09097207 */ /* 0x000fe40000000000 */
[----:B-1----:R-:W-:-:S04]  /*19b0*/  SEL R0, RZ, 0x1, P0 ;  /* 0x00000001ff007807 */ /* 0x002fc80000000000 */
[----:B------:R-:W-:-:S07]  /*19c0*/  LOP3.LUT R8, R8, R0, RZ, 0x3c, !PT ;  /* 0x0000000008087212 */ /* 0x000fce00078e3cff */
.L_x_24:
[----:B------:R-:W-:Y:S01]  /*19d0*/  ULEA UR4, UR5, UR13, 0x3 ;  /* 0x0000000d05047291 */ /* 0x000fe2000f8e18ff */
[----:B------:R-:W-:Y:S01]  /*19e0*/  SHF.L.U32 R0, R12, 0x1f, RZ ;  /* 0x0000001f0c007819 */ /* 0x000fe200000006ff */
[----:B------:R-:W-:Y:S02]  /*19f0*/  UISETP.GE.U32.AND UP0, UPT, UR45, 0x7f, UPT ;  /* 0x0000007f2d00788c */ /* 0x000fe4000bf06070 */
[----:B------:R-:W-:Y:S02]  /*1a00*/  USHF.L.U32 UR35, UR30, 0x6, URZ ;  /* 0x000000061e237899 */ /* 0x000fe400080006ff */
[----:B------:R-:W-:Y:S01]  /*1a10*/  ULEA UR19, UR31, UR44, 0x7 ;  /* 0x0000002c1f137291 */ /* 0x000fe2000f8e38ff */
[----:B------:R-:W-:Y:S02]  /*1a20*/  UMOV UR6, URZ ;  /* 0x000000ff00067c82 */ /* 0x000fe40008000000 */
[----:B------:R1:W3:Y:S02]  /*1a30*/  SYNCS.PHASECHK.TRANS64.TRYWAIT P0, [UR4+0x40], R0 ;  /* 0x00004000ff0075a7 */ /* 0x0002e40008001104 */
[----:B------:R-:W-:Y:S07]  /*1a40*/  BRA.U !UP0, `(.L_x_26) ;  /* 0x0000000108b87547 */ /* 0x000fee000b800000 */
[----:B------:R-:W-:Y:S01]  /*1a50*/  UMOV UR10, URZ ;  /* 0x000000ff000a7c82 */ /* 0x000fe20008000000 */
[----:B------:R-:W-:-:S05]  /*1a60*/  UMOV UR4, UR5 ;  /* 0x0000000500047c82 */ /* 0x000fca0008000000 */
.L_x_32:
[----:B------:R-:W-:Y:S01]  /*1a70*/  ULEA UR33, UR4, UR13, 0x3 ;  /* 0x0000000d04217291 */ /* 0x000fe2000f8e18ff */
[----:B---3--:R-:W-:Y:S01]  /*1a80*/  @!P3 MOV R2, 0x6000 ;  /* 0x000060000002b802 */ /* 0x008fe20000000f00 */
[----:B-1-34-:R-:W-:Y:S10]  /*1a90*/  @P0 BRA `(.L_x_27) ;  /* 0x00000000000c0947 */ /* 0x01aff40003800000 */
[----:B------:R-:W-:-:S04]  /*1aa0*/  SHF.L.U32 R3, R12, 0x1f, RZ ;  /* 0x0000001f0c037819 */ /* 0x000fc800000006ff */
[----:B------:R-:W3:Y:S02]  /*1ab0*/  SYNCS.PHASECHK.TRANS64.TRYWAIT P0, [UR33+0x40], R3 ;  /* 0x00004003ff0075a7 */ /* 0x000ee40008001121 */
[----:B---3--:R-:W-:Y:S05]  /*1ac0*/  @!P0 BRA `(.L_x_28) ;  /* 0x0000006c00a08947 */ /* 0x008fea0003800000 */
.L_x_27:
[----:B------:R3:W-:Y:S01]  /*1ad0*/  @!P3 SYNCS.ARRIVE.TRANS64 RZ, [UR33], R2 ;  /* 0x00000002ffffb9a7 */ /* 0x0007e20008000021 */
[----:B------:R-:W-:-:S04]  /*1ae0*/  ULOP3.LUT UR5, UR24, 0x2, URZ, 0xfc, !UPT ;  /* 0x0000000218057892 */ /* 0x000fc8000f8efcff */
[----:B------:R-:W-:-:S09]  /*1af0*/  UISETP.NE.AND UP0, UPT, UR5, 0x2, UPT ;  /* 0x000000020500788c */ /* 0x000fd2000bf05270 */
[----:B------:R-:W-:Y:S05]  /*1b00*/  BRA.U UP0, `(.L_x_29) ;  /* 0x0000000100047547 */ /* 0x000fea000b800000 */
[----:B--2---:R-:W-:Y:S05]  /*1b10*/  BPT.TRAP 0x1 ;  /* 0x000000040000795c */ /* 0x004fea0000300000 */
.L_x_29:
[----:B------:R-:W-:Y:S04]  /*1b20*/  BSSY.RECONVERGENT B0, `(.L_x_30) ;  /* 0x0000003000007945 */ /* 0x000fe80003800200 */
[----:B------:R-:W-:Y:S05]  /*1b30*/  @P2 BRA `(.L_x_31) ;  /* 0x0000000000042947 */ /* 0x000fea0003800000 */
[----:B--2---:R-:W-:Y:S05]  /*1b40*/  BPT.TRAP 0x1 ;  /* 0x000000040000795c */ /* 0x004fea0000300000 */
.L_x_31:
[----:B--2---:R-:W-:Y:S05]  /*1b50*/  BSYNC.RECONVERGENT B0 ;  /* 0x0000000000007941 */ /* 0x004fea0003800200 */
.L_x_30:
[----:B------:R-:W-:Y:S02]  /*1b60*/  UIADD3 UR5, UPT, UPT, UR4, 0x1, URZ ;  /* 0x0000000104057890 */ /* 0x000fe4000fffe0ff */
[----:B------:R-:W-:Y:S02]  /*1b70*/  USHF.L.U32 UR34, UR10, 0x6, URZ ;  /* 0x000000060a227899 */ /* 0x000fe400080006ff */
[----:B------:R-:W-:Y:S02]  /*1b80*/  UISETP.NE.AND UP0, UPT, UR5, 0x8, UPT ;  /* 0x000000080500788c */ /* 0x000fe4000bf05270 */
[----:B------:R-:W-:Y:S02]  /*1b90*/  UIADD3 UR10, UPT, UPT, UR10, 0x1, URZ ;  /* 0x000000010a0a7890 */ /* 0x000fe4000fffe0ff */
[----:B------:R-:W-:Y:S02]  /*1ba0*/  USEL UR7, URZ, 0x1, UP0 ;  /* 0x00000001ff077887 */ /* 0x000fe40008000000 */
[----:B------:R-:W-:-:S02]  /*1bb0*/  USEL UR5, UR5, URZ, UP0 ;  /* 0x000000ff05057287 */ /* 0x000fc40008000000 */
[----:B------:R-:W-:Y:S02]  /*1bc0*/  ULEA UR32, UR4, UR13, 0xd ;  /* 0x0000000d04207291 */ /* 0x000fe4000f8e68ff */
[----:B------:R-:W-:Y:S01]  /*1bd0*/  ULEA UR6, UR5, UR13, 0x3 ;  /* 0x0000000d05067291 */ /* 0x000fe2000f8e18ff */
[----:B------:R-:W-:Y:S01]  /*1be0*/  LOP3.LUT R12, R12, UR7, RZ, 0x3c, !PT ;  /* 0x000000070c0c7c12 */ /* 0x000fe2000f8e3cff */
[----:B------:R-:W-:Y:S02]  /*1bf0*/  UIADD3 UR8, UP1, UPT, UR28, 0x80, URZ ;  /* 0x000000801c087890 */ /* 0x000fe4000ff3e0ff */
[----:B------:R-:W-:Y:S01]  /*1c00*/  UIADD3 UR32, UPT, UPT, UR32, 0x4400, URZ ;  /* 0x0000440020207890 */ /* 0x000fe2000fffe0ff */
[----:B-1----:R-:W-:Y:S01]  /*1c10*/  SHF.L.U32 R0, R12, 0x1f, RZ ;  /* 0x0000001f0c007819 */ /* 0x002fe200000006ff */
[----:B------:R-:W-:Y:S02]  /*1c20*/  UIADD3.X UR9, UPT, UPT, URZ, UR29, URZ, UP1, !UPT ;  /* 0x0000001dff097290 */ /* 0x000fe40008ffe4ff */
[----:B------:R-:W-:Y:S01]  /*1c30*/  ULEA UR16, UR4, UR25, 0xe ;  /* 0x0000001904107291 */ /* 0x000fe2000f8e70ff */
[----:B------:R4:W1:Y:S01]  /*1c40*/  SYNCS.PHASECHK.TRANS64.TRYWAIT P0, [UR6+0x40], R0 ;  /* 0x00004000ff0075a7 */ /* 0x0008620008001106 */
[----:B------:R-:W-:Y:S01]  /*1c50*/  UIADD3 UR6, UP0, UPT, UR28, 0x180, URZ ;  /* 0x000001801c067890 */ /* 0x000fe2000ff1e0ff */
[----:B------:R-:W-:Y:S01]  /*1c60*/  UMOV UR14, 0x0 ;  /* 0x00000000000e7882 */ /* 0x000fe20000000000 */
[----:B------:R-:W-:-:S02]  /*1c70*/  UMOV UR15, 0x10000000 ;  /* 0x10000000000f7882 */ /* 0x000fc40000000000 */
[----:B------:R-:W-:Y:S01]  /*1c80*/  UIADD3.X UR7, UPT, UPT, URZ, UR29, URZ, UP0, !UPT ;  /* 0x0000001dff077290 */ /* 0x000fe200087fe4ff */
[----:B------:R-:W-:Y:S01]  /*1c90*/  UTMALDG.3D [UR32], [UR8], desc[UR14] ;  /* 0x00000e20080075b4 */ /* 0x000fe20008011000 */
[----:B------:R-:W-:Y:S01]  /*1ca0*/  UISETP.NE.AND UP0, UPT, UR10, UR21, UPT ;  /* 0x000000150a00728c */ /* 0x000fe2000bf05270 */
[----:B------:R-:W-:Y:S01]  /*1cb0*/  UMOV UR4, 0x30000 ;  /* 0x0003000000047882 */ /* 0x000fe20000000000 */
[----:B------:R-:W-:Y:S01]  /*1cc0*/  UMOV UR20, UR36 ;  /* 0x0000002400147c82 */ /* 0x000fe20008000000 */
[----:B------:R-:W-:Y:S01]  /*1cd0*/  UMOV UR17, UR33 ;  /* 0x0000002100117c82 */ /* 0x000fe20008000000 */
[----:B------:R-:W-:-:S03]  /*1ce0*/  UMOV UR18, UR34 ;  /* 0x0000002200127c82 */ /* 0x000fc60008000000 */
[----:B------:R2:W-:Y:S02]  /*1cf0*/  UTMALDG.3D.MULTICAST [UR16], [UR6], UR4, desc[UR14] ;  /* 0x00000e10060073b4 */ /* 0x0005e40008011804 */
[----:B--2---:R-:W-:Y:S01]  /*1d00*/  UMOV UR6, UR21 ;  /* 0x0000001500067c82 */ /* 0x004fe20008000000 */
[----:B------:R-:W-:Y:S01]  /*1d10*/  UMOV UR4, UR5 ;  /* 0x0000000500047c82 */ /* 0x000fe20008000000 */
[----:B------:R-:W-:Y:S05]  /*1d20*/  BRA.U UP0, `(.L_x_32) ;  /* 0xfffffffd00507547 */ /* 0x000fea000b83ffff */
.L_x_26:
[----:B------:R-:W-:Y:S01]  /*1d30*/  ULEA UR4, UR5, UR13, 0x3 ;  /* 0x0000000d05047291 */ /* 0x000fe2000f8e18ff */
[----:B-1--4-:R-:W-:Y:S01]  /*1d40*/  SHF.L.U32 R0, R12, 0x1f, RZ ;  /* 0x0000001f0c007819 */ /* 0x012fe200000006ff */
[----:B------:R-:W-:Y:S01]  /*1d50*/  @!P1 SYNCS.ARRIVE.TRANS64.A1T0 RZ, [UR13+0xc8], RZ ;  /* 0x0000c8ffffff99a7 */ /* 0x000fe2000810000d */
[----:B------:R-:W-:-:S06]  /*1d60*/  UISETP.GT.AND UP0, UPT, UR41, UR40, UPT ;  /* 0x000000282900728c */ /* 0x000fcc000bf04270 */
[----:B---3--:R1:W3:Y:S03]  /*1d70*/  SYNCS.PHASECHK.TRANS64.TRYWAIT P0, [UR4+0x40], R0 ;  /* 0x00004000ff0075a7 */ /* 0x0082e60008001104 */
[----:B------:R-:W-:Y:S05]  /*1d80*/  BRA.U !UP0, `(.L_x_33) ;  /* 0x0000000108bc7547 */ /* 0x000fea000b800000 */
[----:B------:R-:W-:Y:S01]  /*1d90*/  UIADD3 UR26, UPT, UPT, UR43, UR6, URZ ;  /* 0x000000062b1a7290 */ /* 0x000fe2000fffe0ff */
[----:B------:R-:W-:-:S11]  /*1da0*/  UMOV UR4, UR5 ;  /* 0x0000000500047c82 */ /* 0x000fd60008000000 */
.L_x_39:
[----:B------:R-:W-:Y:S01]  /*1db0*/  ULEA UR9, UR4, UR13, 0x3 ;  /* 0x0000000d04097291 */ /* 0x000fe2000f8e18ff */
[----:B---3--:R-:W-:Y:S01]  /*1dc0*/  @!P3 MOV R2, 0x6000 ;  /* 0x000060000002b802 */ /* 0x008fe20000000f00 */
[----:B-1-3--:R-:W-:Y:S10]  /*1dd0*/  @P0 BRA `(.L_x_34) ;  /* 0x00000000000c0947 */ /* 0x00aff40003800000 */
[----:B------:R-:W-:-:S04]  /*1de0*/  SHF.L.U32 R3, R12, 0x1f, RZ ;  /* 0x0000001f0c037819 */ /* 0x000fc800000006ff */
[----:B------:R-:W3:Y:S02]  /*1df0*/  SYNCS.PHASECHK.TRANS64.TRYWAIT P0, [UR9+0x40], R3 ;  /* 0x00004003ff0075a7 */ /* 0x000ee40008001109 */
[----:B---3--:R-:W-:Y:S05]  /*1e00*/  @!P0 BRA `(.L_x_35) ;  /* 0x0000006800e88947 */ /* 0x008fea0003800000 */
.L_x_34:
[----:B------:R3:W-:Y:S01]  /*1e10*/  @!P3 SYNCS.ARRIVE.TRANS64 RZ, [UR9], R2 ;  /* 0x00000002ffffb9a7 */ /* 0x0007e20008000009 */
[----:B------:R-:W-:-:S04]  /*1e20*/  ULOP3.LUT UR5, UR24, 0x2, URZ, 0xfc, !UPT ;  /* 0x0000000218057892 */ /* 0x000fc8000f8efcff */
[----:B------:R-:W-:-:S09]  /*1e30*/  UISETP.NE.AND UP0, UPT, UR5, 0x2, UPT ;  /* 0x000000020500788c */ /* 0x000fd2000bf05270 */
[----:B------:R-:W-:Y:S05]  /*1e40*/  BRA.U UP0, `(.L_x_36) ;  /* 0x0000000100047547 */ /* 0x000fea000b800000 */
[----:B--2---:R-:W-:Y:S05]  /*1e50*/  BPT.TRAP 0x1 ;  /* 0x000000040000795c */ /* 0x004fea0000300000 */
.L_x_36:
[----:B------:R-:W-:Y:S04]  /*1e60*/  BSSY.RECONVERGENT B0, `(.L_x_37) ;  /* 0x0000003000007945 */ /* 0x000fe80003800200 */
[----:B------:R-:W-:Y:S05]  /*1e70*/  @P2 BRA `(.L_x_38) ;  /* 0x0000000000042947 */ /* 0x000fea0003800000 */
[----:B--2---:R-:W-:Y:S05]  /*1e80*/  BPT.TRAP 0x1 ;  /* 0x000000040000795c */ /* 0x004fea0000300000 */
.L_x_38:
[----:B--2---:R-:W-:Y:S05]  /*1e90*/  BSYNC.RECONVERGENT B0 ;  /* 0x0000000000007941 */ /* 0x004fea0003800200 */
.L_x_37:
[----:B------:R-:W-:Y:S02]  /*1ea0*/  UIADD3 UR5, UPT, UPT, UR4, 0x1, URZ ;  /* 0x0000000104057890 */ /* 0x000fe4000fffe0ff */
[----:B------:R-:W-:Y:S02]  /*1eb0*/  UIADD3 UR14, UP1, UPT, UR28, 0x80, URZ ;  /* 0x000000801c0e7890 */ /* 0x000fe4000ff3e0ff */
[----:B------:R-:W-:Y:S02]  /*1ec0*/  UISETP.NE.AND UP0, UPT, UR5, 0x8, UPT ;  /* 0x000000080500788c */ /* 0x000fe4000bf05270 */
[----:B------:R-:W-:Y:S02]  /*1ed0*/  USHF.L.U32 UR10, UR6, 0x6, URZ ;  /* 0x00000006060a7899 */ /* 0x000fe400080006ff */
[----:B------:R-:W-:Y:S02]  /*1ee0*/  USEL UR8, URZ, 0x1, UP0 ;  /* 0x00000001ff087887 */ /* 0x000fe40008000000 */
[----:B------:R-:W-:-:S02]  /*1ef0*/  USEL UR5, UR5, URZ, UP0 ;  /* 0x000000ff05057287 */ /* 0x000fc40008000000 */
[----:B------:R-:W-:Y:S02]  /*1f00*/  UIADD3 UR22, UP0, UPT, UR28, 0x180, URZ ;  /* 0x000001801c167890 */ /* 0x000fe4000ff1e0ff */
[----:B------:R-:W-:Y:S01]  /*1f10*/  LOP3.LUT R12, R12, UR8, RZ, 0x3c, !PT ;  /* 0x000000080c0c7c12 */ /* 0x000fe2000f8e3cff */
[----:B------:R-:W-:Y:S02]  /*1f20*/  ULEA UR8, UR4, UR13, 0xd ;  /* 0x0000000d04087291 */ /* 0x000fe4000f8e68ff */
[----:B------:R-:W-:Y:S01]  /*1f30*/  ULEA UR7, UR5, UR13, 0x3 ;  /* 0x0000000d05077291 */ /* 0x000fe2000f8e18ff */
[----:B-1----:R-:W-:Y:S01]  /*1f40*/  SHF.L.U32 R0, R12, 0x1f, RZ ;  /* 0x0000001f0c007819 */ /* 0x002fe200000006ff */
[----:B------:R-:W-:Y:S02]  /*1f50*/  UIADD3 UR8, UPT, UPT, UR8, 0x4400, URZ ;  /* 0x0000440008087890 */ /* 0x000fe4000fffe0ff */
[----:B------:R-:W-:Y:S02]  /*1f60*/  UIADD3.X UR15, UPT, UPT, URZ, UR29, URZ, UP1, !UPT ;  /* 0x0000001dff0f7290 */ /* 0x000fe40008ffe4ff */
[----:B------:R-:W-:-:S02]  /*1f70*/  ULEA UR16, UR4, UR25, 0xe ;  /* 0x0000001904107291 */ /* 0x000fc4000f8e70ff */
[----:B------:R-:W-:Y:S01]  /*1f80*/  UIADD3.X UR23, UPT, UPT, URZ, UR29, URZ, UP0, !UPT ;  /* 0x0000001dff177290 */ /* 0x000fe200087fe4ff */
[----:B------:R4:W1:Y:S01]  /*1f90*/  SYNCS.PHASECHK.TRANS64.TRYWAIT P0, [UR7+0x40], R0 ;  /* 0x00004000ff0075a7 */ /* 0x0008620008001107 */
[----:B------:R-:W-:Y:S01]  /*1fa0*/  UMOV UR30, 0x0 ;  /* 0x00000000001e7882 */ /* 0x000fe20000000000 */
[----:B------:R-:W-:Y:S01]  /*1fb0*/  UMOV UR31, 0x10000000 ;  /* 0x10000000001f7882 */ /* 0x000fe20000000000 */
[----:B------:R-:W-:Y:S01]  /*1fc0*/  UMOV UR11, UR35 ;  /* 0x00000023000b7c82 */ /* 0x000fe20008000000 */
[----:B------:R-:W-:Y:S01]  /*1fd0*/  UMOV UR12, UR36 ;  /* 0x00000024000c7c82 */ /* 0x000fe20008000000 */
[----:B------:R-:W-:Y:S01]  /*1fe0*/  UMOV UR7, 0x30000 ;  /* 0x0003000000077882 */ /* 0x000fe20000000000 */
[----:B------:R-:W-:Y:S01]  /*1ff0*/  UMOV UR20, UR36 ;  /* 0x0000002400147c82 */ /* 0x000fe20008000000 */
[----:B------:R-:W-:Y:S01]  /*2000*/  UMOV UR17, UR9 ;  /* 0x0000000900117c82 */ /* 0x000fe20008000000 */
[----:B------:R-:W-:Y:S01]  /*2010*/  UMOV UR18, UR10 ;  /* 0x0000000a00127c82 */ /* 0x000fe20008000000 */
[----:B------:R4:W-:Y:S01]  /*2020*/  UTMALDG.3D [UR8], [UR14], desc[UR30] ;  /* 0x00001e080e0075b4 */ /* 0x0009e20008011000 */
[----:B------:R-:W-:Y:S01]  /*2030*/  UIADD3 UR6, UPT, UPT, UR6, 0x1, URZ ;  /* 0x0000000106067890 */ /* 0x000fe2000fffe0ff */
[----:B------:R-:W-:-:S03]  /*2040*/  UMOV UR4, UR5 ;  /* 0x0000000500047c82 */ /* 0x000fc60008000000 */
[----:B------:R-:W-:Y:S01]  /*2050*/  UISETP.NE.AND UP0, UPT, UR6, UR26, UPT ;  /* 0x0000001a0600728c */ /* 0x000fe2000bf05270 */
[----:B------:R4:W-:Y:S08]  /*2060*/  UTMALDG.3D.MULTICAST [UR16], [UR22], UR7, desc[UR30] ;  /* 0x00001e10160073b4 */ /* 0x0009f00008011807 */
[----:B----4-:R-:W-:Y:S05]  /*2070*/  BRA.U UP0, `(.L_x_39) ;  /* 0xfffffffd004c7547 */ /* 0x010fea000b83ffff */
.L_x_33:
[C---:B------:R-:W-:Y:S01]  /*2080*/  LEA R3, R11.reuse, UR13, 0x3 ;  /* 0x0000000d0b037c11 */ /* 0x040fe2000f8e18ff */
[----:B------:R-:W-:Y:S01]  /*2090*/  NOP ;  /* 0x0000000000007918 */ /* 0x000fe20000000000 */
[----:B-1----:R-:W-:Y:S02]  /*20a0*/  SHF.L.U32 R0, R10, 0x1f, RZ ;  /* 0x0000001f0a007819 */ /* 0x002fe400000006ff */
[----:B------:R-:W-:Y:S02]  /*20b0*/  LEA R4, R11, UR13, 0x4 ;  /* 0x0000000d0b047c11 */ /* 0x000fe4000f8e20ff */
[----:B---3--:R-:W1:Y:S02]  /*20c0*/  SYNCS.PHASECHK.TRANS64.TRYWAIT P0, [R3+URZ+0xd0], R0 ;  /* 0x0000d000030075a7 */ /* 0x008e6400080011ff */
[----:B-1----:R-:W-:Y:S05]  /*20d0*/  @!P0 BRA `(.L_x_40) ;  /* 0x00000068004c8947 */ /* 0x002fea0003800000 */
.L_x_146:
[----:B------:R-:W3:Y:S01]  /*20e0*/  LDS.128 R4, [R4+0x160] ;  /* 0x0001600004047984 */ /* 0x000ee20000000c00 */
[----:B------:R-:W-:Y:S01]  /*20f0*/  UISETP.GE.AND UP0, UPT, UR42, 0x1, UPT ;  /* 0x000000012a00788c */ /* 0x000fe2000bf06270 */
[----:B------:R-:W-:Y:S01]  /*2100*/  @!PT LDS RZ, [RZ] ;  /* 0x00000000fffff984 */ /* 0x000fe20000000800 */
[----:B------:R-:W-:Y:S01]  /*2110*/  @!PT LDS RZ, [RZ] ;  /* 0x00000000fffff984 */ /* 0x000fe20000000800 */
[----:B------:R-:W-:Y:S01]  /*2120*/  @!PT LDS RZ, [RZ] ;  /* 0x00000000fffff984 */ /* 0x000fe20000000800 */
[----:B------:R-:W-:Y:S01]  /*2130*/  @!PT LDS RZ, [RZ] ;  /* 0x00000000fffff984 */ /* 0x000fe20000000800 */
[----:B------:R4:W-:Y:S06]  /*2140*/  MEMBAR.ALL.CTA ;  /* 0x0000000000007992 */ /* 0x0009ec0000008000 */
[----:B----4-:R-:W4:Y:S01]  /*2150*/  FENCE.VIEW.ASYNC.S ;  /* 0x00000000000073c6 */ /* 0x010f220000000000 */
[----:B---3--:R-:W-:-:S13]  /*2160*/  LOP3.LUT P0, RZ, R6, 0x1, RZ, 0xc0, !PT ;  /* 0x0000000106ff7812 */ /* 0x008fda000780c0ff */
[----:B----4-:R-:W-:Y:S01]  /*2170*/  VOTEU.ANY UP1, P0 ;  /* 0x0000000000ff7886 */ /* 0x010fe20000020100 */
[----:B------:R-:W-:-:S13]  /*2180*/  PLOP3.LUT P0, PT, PT, PT, UP1, 0x80, 0x8 ;  /* 0x000000000008781c */ /* 0x000fda0003f0f018 */
[----:B-1----:R-:W-:Y:S02]  /*2190*/  @P0 LOP3.LUT R0, R5, 0xffff, RZ, 0xc0, !PT ;  /* 0x0000ffff05000812 */ /* 0x002fe400078ec0ff */
[----:B------:R-:W-:Y:S02]  /*21a0*/  @P0 MOV R2, R4 ;  /* 0x0000000400020202 */ /* 0x000fe40000000f00 */
[----:B------:R-:W-:Y:S01]  /*21b0*/  @P0 R2UR UR6, R0 ;  /* 0x00000000000602ca */ /* 0x000fe200000e0000 */
[----:B------:R-:W-:Y:S01]  /*21c0*/  VIADD R0, R3, 0xe0 ;  /* 0x000000e003007836 */ /* 0x000fe20000000000 */
[----:B------:R-:W-:Y:S02]  /*21d0*/  @P0 SHF.R.U32.HI R4, RZ, 0x10, R5 ;  /* 0x00000010ff040819 */ /* 0x000fe40000011605 */
[----:B------:R-:W-:Y:S02]  /*21e0*/  @P0 R2UR UR7, R2 ;  /* 0x00000000020702ca */ /* 0x000fe400000e0000 */
[----:B------:R-:W-:-:S02]  /*21f0*/  PRMT R0, RZ, 0x654, R0 ;  /* 0x00000654ff007816 */ /* 0x000fc40000000000 */
[----:B------:R-:W-:Y:S02]  /*2200*/  @P0 R2UR UR4, R4 ;  /* 0x00000000040402ca */ /* 0x000fe400000e0000 */
[----:B------:R1:W-:Y:S03]  /*2210*/  SYNCS.ARRIVE.TRANS64.RED.A1T0 RZ, [R0+URZ], RZ ;  /* 0x000000ff00ff79a7 */ /* 0x0003e600081004ff */
[----:B------:R-:W-:-:S04]  /*2220*/  @UP1 UMOV UR27, UR6 ;  /* 0x00000006001b1c82 */ /* 0x000fc80008000000 */
[----:B------:R-:W-:-:S04]  /*2230*/  @UP1 UMOV UR37, UR7 ;  /* 0x0000000700251c82 */ /* 0x000fc80008000000 */
[----:B------:R-:W-:Y:S01]  /*2240*/  @UP1 UMOV UR36, UR4 ;  /* 0x0000000400241c82 */ /* 0x000fe20008000000 */
[----:B------:R-:W-:Y:S05]  /*2250*/  BRA.U !UP0, `(.L_x_41) ;  /* 0x0000000108d47547 */ /* 0x000fea000b800000 */
[----:B------:R-:W2:Y:S01]  /*2260*/  LDCU.128 UR16, c[0x0][0xb10] ;  /* 0x00016200ff1077ac */ /* 0x000ea20008000c00 */
[----:B------:R-:W3:Y:S01]  /*2270*/  LDCU UR12, c[0x0][0xb20] ;  /* 0x00016400ff0c77ac */ /* 0x000ee20008000800 */
[----:B------:R-:W4:Y:S01]  /*2280*/  LDCU UR20, c[0x0][0xb0c] ;  /* 0x00016180ff1477ac */ /* 0x000f220008000800 */
[----:B------:R-:W1:Y:S01]  /*2290*/  LDCU.64 UR8, c[0x0][0xb28] ;  /* 0x00016500ff0877ac */ /* 0x000e620008000a00 */
[----:B------:R-:W-:Y:S02]  /*22a0*/  UISETP.NE.AND UP3, UPT, UR42, 0x1, UPT ;  /* 0x000000012a00788c */ /* 0x000fe4000bf65270 */
[----:B--2---:R-:W-:Y:S02]  /*22b0*/  UIMAD.WIDE.U32 UR10, UR38, UR19, URZ ;  /* 0x00000013260a72a5 */ /* 0x004fe4000f8e00ff */
[----:B------:R-:W-:Y:S02]  /*22c0*/  UIMAD.WIDE.U32 UR6, UR39, UR16, URZ ;  /* 0x00000010270672a5 */ /* 0x000fe4000f8e00ff */
[----:B------:R-:W-:-:S02]  /*22d0*/  UISETP.NE.AND UP0, UPT, UR18, 0x1, UPT ;  /* 0x000000011200788c */ /* 0x000fc4000bf05270 */
[----:B------:R-:W-:Y:S01]  /*22e0*/  UIMAD.WIDE.U32 UR22, UR27, UR19, URZ ;  /* 0x000000131b1672a5 */ /* 0x000fe2000f8e00ff */
[----:B------:R-:W-:Y:S02]  /*22f0*/  UMOV UR10, UR11 ;  /* 0x0000000b000a7c82 */ /* 0x000fe40008000000 */
[----:B------:R-:W-:Y:S01]  /*2300*/  UMOV UR6, UR7 ;  /* 0x0000000700067c82 */ /* 0x000fe20008000000 */
[----:B---3--:R-:W-:Y:S02]  /*2310*/  USHF.R.U32.HI UR10, URZ, UR12, UR10 ;  /* 0x0000000cff0a7299 */ /* 0x008fe4000801160a */
[----:B------:R-:W-:Y:S02]  /*2320*/  USHF.R.U32.HI UR7, URZ, UR17, UR6 ;  /* 0x00000011ff077299 */ /* 0x000fe40008011606 */
[----:B----4-:R-:W-:Y:S02]  /*2330*/  UISETP.NE.AND UP2, UPT, UR20, 0x1, UPT ;  /* 0x000000011400788c */ /* 0x010fe4000bf45270 */
[----:B------:R-:W-:-:S02]  /*2340*/  USEL UR6, UR38, UR10, !UP0 ;  /* 0x0000000a26067287 */ /* 0x000fc4000c000000 */
[----:B------:R-:W-:Y:S02]  /*2350*/  USEL UR7, UR39, UR7, !UP2 ;  /* 0x0000000727077287 */ /* 0x000fe4000d000000 */
[----:B-1----:R-:W-:Y:S01]  /*2360*/  UIMAD.WIDE.U32 UR10, UR6, UR8, URZ ;  /* 0x00000008060a72a5 */ /* 0x002fe2000f8e00ff */
[----:B------:R-:W-:Y:S01]  /*2370*/  UMOV UR4, UR23 ;  /* 0x0000001700047c82 */ /* 0x000fe20008000000 */
[----:B------:R-:W-:Y:S02]  /*2380*/  UIMAD.WIDE.U32 UR14, UR37, UR16, URZ ;  /* 0x00000010250e72a5 */ /* 0x000fe4000f8e00ff */
[----:B------:R-:W-:-:S03]  /*2390*/  UIMAD.WIDE.U32 UR22, UR7, UR8, URZ ;  /* 0x00000008071672a5 */ /* 0x000fc6000f8e00ff */
[----:B------:R-:W-:Y:S01]  /*23a0*/  UMOV UR10, UR11 ;  /* 0x0000000b000a7c82 */ /* 0x000fe20008000000 */
[----:B------:R-:W-:Y:S02]  /*23b0*/  USHF.R.U32.HI UR4, URZ, UR12, UR4 ;  /* 0x0000000cff047299 */ /* 0x000fe40008011604 */
[----:B------:R-:W-:Y:S01]  /*23c0*/  @UP3 USHF.R.U32.HI UR6, URZ, UR9, UR10 ;  /* 0x00000009ff063299 */ /* 0x000fe2000801160a */
[----:B------:R-:W-:Y:S01]  /*23d0*/  UMOV UR14, UR15 ;  /* 0x0000000f000e7c82 */ /* 0x000fe20008000000 */
[----:B------:R-:W-:Y:S01]  /*23e0*/  UMOV UR22, UR23 ;  /* 0x0000001700167c82 */ /* 0x000fe20008000000 */
[----:B------:R-:W-:Y:S02]  /*23f0*/  USHF.R.U32.HI UR17, URZ, UR17, UR14 ;  /* 0x00000011ff117299 */ /* 0x000fe4000801160e */
[----:B------:R-:W-:Y:S02]  /*2400*/  USEL UR4, UR27, UR4, !UP0 ;  /* 0x000000041b047287 */ /* 0x000fe4000c000000 */
[----:B------:R-:W-:-:S02]  /*2410*/  @UP3 USHF.R.U32.HI UR7, URZ, UR9, UR22 ;  /* 0x00000009ff073299 */ /* 0x000fc40008011616 */
[----:B------:R-:W-:Y:S02]  /*2420*/  UIMAD UR10, UR42, UR6, URZ ;  /* 0x000000062a0a72a4 */ /* 0x000fe4000f8e02ff */
[----:B------:R-:W-:Y:S02]  /*2430*/  USEL UR6, UR37, UR17, !UP2 ;  /* 0x0000001125067287 */ /* 0x000fe4000d000000 */
[----:B------:R-:W-:Y:S02]  /*2440*/  UIMAD UR12, UR42, UR7, URZ ;  /* 0x000000072a0c72a4 */ /* 0x000fe4000f8e02ff */
[----:B------:R-:W-:Y:S02]  /*2450*/  UISETP.GE.AND UP0, UPT, UR4, UR10, UPT ;  /* 0x0000000a0400728c */ /* 0x000fe4000bf06270 */
[----:B------:R-:W-:Y:S02]  /*2460*/  UIMAD.WIDE.U32 UR10, UR4, UR8, URZ ;  /* 0x00000008040a72a5 */ /* 0x000fe4000f8e00ff */
[----:B------:R-:W-:-:S02]  /*2470*/  UISETP.GE.OR UP0, UPT, UR6, UR12, UP0 ;  /* 0x0000000c0600728c */ /* 0x000fc40008706670 */
[----:B------:R-:W-:Y:S02]  /*2480*/  UIMAD.WIDE.U32 UR14, UR6, UR8, URZ ;  /* 0x00000008060e72a5 */ /* 0x000fe4000f8e00ff */
[----:B------:R-:W-:Y:S01]  /*2490*/  UIADD3 UR12, UPT, UPT, -UR6, URZ, URZ ;  /* 0x000000ff060c7290 */ /* 0x000fe2000fffe1ff */
[----:B------:R-:W-:Y:S01]  /*24a0*/  UMOV UR10, UR11 ;  /* 0x0000000b000a7c82 */ /* 0x000fe20008000000 */
[----:B------:R-:W-:Y:S02]  /*24b0*/  UIADD3 UR11, UPT, UPT, -UR4, URZ, URZ ;  /* 0x000000ff040b7290 */ /* 0x000fe4000fffe1ff */
[----:B------:R-:W-:-:S03]  /*24c0*/  USHF.R.U32.HI UR10, URZ, UR9, UR10 ;  /* 0x00000009ff0a7299 */ /* 0x000fc6000801160a */
[----:B------:R-:W-:Y:S01]  /*24d0*/  @!UP0 UMOV UR8, UR15 ;  /* 0x0000000f00088c82 */ /* 0x000fe20008000000 */
[----:B------:R-:W-:Y:S02]  /*24e0*/  UIMAD UR11, UR18, UR11, UR27 ;  /* 0x0000000b120b72a4 */ /* 0x000fe4000f8e021b */
[----:B------:R-:W-:Y:S02]  /*24f0*/  USEL UR10, UR4, UR10, !UP3 ;  /* 0x0000000a040a7287 */ /* 0x000fe4000d800000 */
[----:B------:R-:W-:Y:S02]  /*2500*/  @!UP0 USHF.R.U32.HI UR8, URZ, UR9, UR8 ;  /* 0x00000009ff088299 */ /* 0x000fe40008011608 */
[----:B------:R-:W-:Y:S02]  /*2510*/  UIADD3 UR9, UPT, UPT, -UR10, URZ, URZ ;  /* 0x000000ff0a097290 */ /* 0x000fe4000fffe1ff */
[----:B------:R-:W-:Y:S02]  /*2520*/  @!UP0 USEL UR8, UR6, UR8, !UP3 ;  /* 0x0000000806088287 */ /* 0x000fe4000d800000 */
[----:B------:R-:W-:-:S02]  /*2530*/  UIMAD UR9, UR42, UR9, UR4 ;  /* 0x000000092a0972a4 */ /* 0x000fc4000f8e0204 */
[----:B------:R-:W-:Y:S02]  /*2540*/  @!UP0 UIADD3 UR10, UPT, UPT, UR10, -UR8, URZ ;  /* 0x800000080a0a8290 */ /* 0x000fe4000fffe0ff */
[----:B------:R-:W-:Y:S02]  /*2550*/  @!UP0 UIMAD UR8, UR9, UR7, UR8 ;  /* 0x00000007090882a4 */ /* 0x000fe4000f8e0208 */
[----:B------:R-:W-:Y:S02]  /*2560*/  @!UP0 UIMAD UR4, UR42, UR10, UR6 ;  /* 0x0000000a2a0482a4 */ /* 0x000fe4000f8e0206 */
[----:B------:R-:W-:Y:S02]  /*2570*/  UIMAD UR7, UR20, UR12, UR37 ;  /* 0x0000000c140772a4 */ /* 0x000fe4000f8e0225 */
[----:B------:R-:W-:Y:S01]  /*2580*/  UIMAD UR27, UR4, UR18, UR11 ;  /* 0x00000012041b72a4 */ /* 0x000fe2000f8e020b */
[----:B------:R-:W-:Y:S02]  /*2590*/  @!UP0 UMOV UR6, UR8 ;  /* 0x0000000800068c82 */ /* 0x000fe40008000000 */
[----:B------:R-:W-:-:S12]  /*25a0*/  UIMAD UR37, UR6, UR20, UR7 ;  /* 0x00000014062572a4 */ /* 0x000fd8000f8e0207 */
.L_x_41:
[----:B------:R-:W3:Y:S02]  /*25b0*/  LDCU UR4, c[0x0][0xb30] ;  /* 0x00016600ff0477ac */ /* 0x000ee40008000800 */
[----:B---3--:R-:W-:-:S09]  /*25c0*/  UISETP.NE.AND UP0, UPT, UR4, 0x1, UPT ;  /* 0x000000010400788c */ /* 0x008fd2000bf05270 */
[----:B------:R-:W-:Y:S05]  /*25d0*/  BRA.U UP0, `(.L_x_42) ;  /* 0x0000000100447547 */ /* 0x000fea000b800000 */
[----:B------:R-:W3:Y:S01]  /*25e0*/  LDCU.128 UR16, c[0x0][0xb10] ;  /* 0x00016200ff1077ac */ /* 0x000ee20008000c00 */
[----:B------:R-:W4:Y:S01]  /*25f0*/  LDCU UR10, c[0x0][0xb0c] ;  /* 0x00016180ff0a77ac */ /* 0x000f220008000800 */
[----:B------:R-:W1:Y:S01]  /*2600*/  LDCU UR11, c[0x0][0xb20] ;  /* 0x00016400ff0b77ac */ /* 0x000e620008000800 */
[----:B---3--:R-:W-:Y:S02]  /*2610*/  UIMAD.WIDE.U32 UR8, UR37, UR16, URZ ;  /* 0x00000010250872a5 */ /* 0x008fe4000f8e00ff */
[----:B------:R-:W-:Y:S02]  /*2620*/  UIMAD.WIDE.U32 UR6, UR27, UR19, URZ ;  /* 0x000000131b0672a5 */ /* 0x000fe4000f8e00ff */
[----:B----4-:R-:W-:Y:S02]  /*2630*/  UISETP.NE.AND UP2, UPT, UR10, 0x1, UPT ;  /* 0x000000010a00788c */ /* 0x010fe4000bf45270 */
[----:B------:R-:W-:Y:S01]  /*2640*/  UISETP.NE.AND UP0, UPT, UR18, 0x1, UPT ;  /* 0x000000011200788c */ /* 0x000fe2000bf05270 */
[----:B------:R-:W-:-:S02]  /*2650*/  UMOV UR8, UR9 ;  /* 0x0000000900087c82 */ /* 0x000fc40008000000 */
[----:B------:R-:W-:Y:S01]  /*2660*/  UMOV UR4, UR7 ;  /* 0x0000000700047c82 */ /* 0x000fe20008000000 */
[----:B------:R-:W-:Y:S02]  /*2670*/  USHF.R.U32.HI UR17, URZ, UR17, UR8 ;  /* 0x00000011ff117299 */ /* 0x000fe40008011608 */
[----:B-1----:R-:W-:Y:S02]  /*2680*/  USHF.R.U32.HI UR4, URZ, UR11, UR4 ;  /* 0x0000000bff047299 */ /* 0x002fe40008011604 */
[----:B------:R-:W-:Y:S02]  /*2690*/  USEL UR6, UR37, UR17, !UP2 ;  /* 0x0000001125067287 */ /* 0x000fe4000d000000 */
[----:B------:R-:W-:-:S04]  /*26a0*/  USEL UR4, UR27, UR4, !UP0 ;  /* 0x000000041b047287 */ /* 0x000fc8000c000000 */
[----:B------:R-:W-:Y:S02]  /*26b0*/  UIADD3 UR7, UPT, UPT, UR6, -UR4, URZ ;  /* 0x8000000406077290 */ /* 0x000fe4000fffe0ff */
[----:B------:R-:W-:Y:S02]  /*26c0*/  UIADD3 UR4, UPT, UPT, -UR6, UR4, URZ ;  /* 0x0000000406047290 */ /* 0x000fe4000fffe1ff */
[----:B------:R-:W-:Y:S02]  /*26d0*/  UIMAD UR27, UR7, UR18, UR27 ;  /* 0x00000012071b72a4 */ /* 0x000fe4000f8e021b */
[----:B------:R-:W-:-:S12]  /*26e0*/  UIMAD UR37, UR4, UR10, UR37 ;  /* 0x0000000a042572a4 */ /* 0x000fd8000f8e0225 */
.L_x_42:
[----:B------:R-:W-:Y:S01]  /*26f0*/  VIADD R11, R11, 0x1 ;  /* 0x000000010b0b7836 */ /* 0x000fe20000000000 */
[----:B------:R-:W-:Y:S02]  /*2700*/  R2UR UR6, R48 ;  /* 0x00000000300672ca */ /* 0x000fe400000e0000 */
[----:B------:R-:W-:Y:S02]  /*2710*/  R2UR UR4, R47 ;  /* 0x000000002f0472ca */ /* 0x000fe400000e0000 */
[C---:B------:R-:W-:Y:S02]  /*2720*/  ISETP.NE.AND P0, PT, R11.reuse, 0x2, PT ;  /* 0x000000020b00780c */ /* 0x040fe40003f05270 */
[----:B------:R-:W-:Y:S02]  /*2730*/  PLOP3.LUT P1, PT, PT, PT, PT, 0x80, 0x8 ;  /* 0x000000000008781c */ /* 0x000fe40003f2f070 */
[----:B-1----:R-:W-:Y:S02]  /*2740*/  SEL R0, RZ, 0x1, P0 ;  /* 0x00000001ff007807 */ /* 0x002fe40000000000 */
[----:B------:R-:W-:-:S02]  /*2750*/  SEL R11, R11, RZ, P0 ;  /* 0x000000ff0b0b7207 */ /* 0x000fc40000000000 */
[----:B------:R-:W-:Y:S01]  /*2760*/  LOP3.LUT R10, R10, R0, RZ, 0x3c, !PT ;  /* 0x000000000a0a7212 */ /* 0x000fe200078e3cff */
[----:B------:R-:W-:Y:S02]  /*2770*/  UIADD3 UR30, UPT, UPT, UR37, UR6, URZ ;  /* 0x00000006251e7290 */ /* 0x000fe4000fffe0ff */
[----:B------:R-:W-:Y:S01]  /*2780*/  UIADD3 UR31, UPT, UPT, UR27, UR4, URZ ;  /* 0x000000041b1f7290 */ /* 0x000fe2000fffe0ff */
[----:B------:R-:W-:Y:S11]  /*2790*/  BRA.U UP1, `(.L_x_43) ;  /* 0xfffffff101587547 */ /* 0x000ff6000b83ffff */
[----:B------:R-:W-:Y:S01]  /*27a0*/  UIADD3 UR13, UPT, UPT, UR13, 0x40, URZ ;  /* 0x000000400d0d7890 */ /* 0x000fe2000fffe0ff */
[----:B------:R-:W-:-:S03]  /*27b0*/  SHF.L.U32 R2, R12, 0x1f, RZ ;  /* 0x0000001f0c027819 */ /* 0x000fc600000006ff */
[----:B------:R-:W-:-:S09]  /*27c0*/  ULEA UR4, UR5, UR13, 0x3 ;  /* 0x0000000d05047291 */ /* 0x000fd2000f8e18ff */
[----:B------:R-:W1:Y:S02]  /*27d0*/  SYNCS.PHASECHK.TRANS64.TRYWAIT P0, [UR4], R2 ;  /* 0x00000002ff0075a7 */ /* 0x000e640008001104 */
[----:B-1----:R-:W-:Y:S05]  /*27e0*/  @!P0 BRA `(.L_x_44) ;  /* 0x00000060009c8947 */ /* 0x002fea0003800000 */
.L_x_148:
[----:B------:R-:W-:-:S04]  /*27f0*/  UIADD3 UR4, UPT, UPT, UR5, 0x1, URZ ;  /* 0x0000000105047890 */ /* 0x000fc8000fffe0ff */
[----:B------:R-:W-:-:S04]  /*2800*/  UISETP.NE.AND UP0, UPT, UR4, 0x8, UPT ;  /* 0x000000080400788c */ /* 0x000fc8000bf05270 */
[----:B------:R-:W-:Y:S02]  /*2810*/  USEL UR6, URZ, 0x1, UP0 ;  /* 0x00000001ff067887 */ /* 0x000fe40008000000 */
[----:B------:R-:W-:-:S04]  /*2820*/  USEL UR4, UR4, URZ, UP0 ;  /* 0x000000ff04047287 */ /* 0x000fc80008000000 */
[----:B------:R-:W-:Y:S01]  /*2830*/  ULEA UR5, UR4, UR13, 0x3 ;  /* 0x0000000d04057291 */ /* 0x000fe2000f8e18ff */
[----:B-1----:R-:W-:-:S04]  /*2840*/  LOP3.LUT R2, R12, UR6, RZ, 0x3c, !PT ;  /* 0x000000060c027c12 */ /* 0x002fc8000f8e3cff */
[----:B------:R-:W-:-:S04]  /*2850*/  SHF.L.U32 R3, R2, 0x1f, RZ ;  /* 0x0000001f02037819 */ /* 0x000fc800000006ff */
[----:B------:R-:W1:Y:S02]  /*2860*/  SYNCS.PHASECHK.TRANS64.TRYWAIT P0, [UR5], R3 ;  /* 0x00000003ff0075a7 */ /* 0x000e640008001105 */
[----:B-1----:R-:W-:Y:S05]  /*2870*/  @!P0 BRA `(.L_x_45) ;  /* 0x0000006000908947 */ /* 0x002fea0003800000 */
.L_x_150:
[----:B------:R-:W-:-:S04]  /*2880*/  UIADD3 UR4, UPT, UPT, UR4, 0x1, URZ ;  /* 0x0000000104047890 */ /* 0x000fc8000fffe0ff */
[----:B------:R-:W-:-:S04]  /*2890*/  UISETP.NE.AND UP0, UPT, UR4, 0x8, UPT ;  /* 0x000000080400788c */ /* 0x000fc8000bf05270 */
[----:B------:R-:W-:Y:S02]  /*28a0*/  USEL UR6, URZ, 0x1, UP0 ;  /* 0x00000001ff067887 */ /* 0x000fe40008000000 */
[----:B------:R-:W-:-:S04]  /*28b0*/  USEL UR4, UR4, URZ, UP0 ;  /* 0x000000ff04047287 */ /* 0x000fc80008000000 */
[----:B------:R-:W-:Y:S01]  /*28c0*/  ULEA UR5, UR4, UR13, 0x3 ;  /* 0x0000000d04057291 */ /* 0x000fe2000f8e18ff */
[----:B------:R-:W-:-:S04]  /*28d0*/  LOP3.LUT R2, R2, UR6, RZ, 0x3c, !PT ;  /* 0x0000000602027c12 */ /* 0x000fc8000f8e3cff */
[----:B-1----:R-:W-:-:S04]  /*28e0*/  SHF.L.U32 R3, R2, 0x1f, RZ ;  /* 0x0000001f02037819 */ /* 0x002fc800000006ff */
[----:B------:R-:W1:Y:S02]  /*28f0*/  SYNCS.PHASECHK.TRANS64.TRYWAIT P0, [UR5], R3 ;  /* 0x00000003ff0075a7 */ /* 0x000e640008001105 */
[----:B-1----:R-:W-:Y:S05]  /*2900*/  @!P0 BRA `(.L_x_46) ;  /* 0x0000006000848947 */ /* 0x002fea0003800000 */
.L_x_152:
        /* <DEDUP_REMOVED lines=9> */
.L_x_154:
        /* <DEDUP_REMOVED lines=9> */
.L_x_156:
        /* <DEDUP_REMOVED lines=9> */
.L_x_158:
        /* <DEDUP_REMOVED lines=9> */
.L_x_160:
[----:B------:R-:W-:-:S04]  /*2b50*/  UIADD3 UR4, UPT, UPT, UR4, 0x1, URZ ;  /* 0x0000000104047890 */ /* 0x000fc8000fffe0ff */
[----:B------:R-:W-:-:S04]  /*2b60*/  UISETP.NE.AND UP0, UPT, UR4, 0x8, UPT ;  /* 0x000000080400788c */ /* 0x000fc8000bf05270 */
[----:B------:R-:W-:Y:S02]  /*2b70*/  USEL UR5, URZ, 0x1, UP0 ;  /* 0x00000001ff057887 */ /* 0x000fe40008000000 */
[----:B------:R-:W-:-:S04]  /*2b80*/  USEL UR4, UR4, URZ, UP0 ;  /* 0x000000ff04047287 */ /* 0x000fc80008000000 */
[----:B------:R-:W-:Y:S01]  /*2b90*/  ULEA UR4, UR4, UR13, 0x3 ;  /* 0x0000000d04047291 */ /* 0x000fe2000f8e18ff */
[----:B------:R-:W-:-:S04]  /*2ba0*/  LOP3.LUT R2, R2, UR5, RZ, 0x3c, !PT ;  /* 0x0000000502027c12 */ /* 0x000fc8000f8e3cff */
[----:B------:R-:W-:Y:S01]  /*2bb0*/  SHF.L.U32 R2, R2, 0x1f, RZ ;  /* 0x0000001f02027819 */ /* 0x000fe200000006ff */
[----:B-1----:R-:W-:-:S07]  /*2bc0*/  IMAD.U32 R0, RZ, RZ, UR4 ;  /* 0x00000004ff007e24 */ /* 0x002fce000f8e00ff */
.L_x_51:
[----:B-1----:R1:W3:Y:S02]  /*2bd0*/  SYNCS.PHASECHK.TRANS64.TRYWAIT P0, [R0+URZ], R2 ;  /* 0x00000002000075a7 */ /* 0x0022e400080011ff */
[----:B---3--:R-:W-:Y:S05]  /*2be0*/  @!P0 NANOSLEEP.SYNCS 0x989680 ;  /* 0x009896800000895d */ /* 0x008fea0003900000 */
[----:B------:R-:W3:Y:S02]  /*2bf0*/  @!P0 SYNCS.PHASECHK.TRANS64 P0, [R0+URZ], R2 ;  /* 0x00000002000085a7 */ /* 0x000ee400080010ff */
[----:B--23--:R-:W-:Y:S05]  /*2c00*/  @P0 EXIT ;  /* 0x000000000000094d */ /* 0x00cfea0003800000 */
[----:B------:R-:W-:Y:S05]  /*2c10*/  BRA `(.L_x_51) ;  /* 0xfffffffc00ec7947 */ /* 0x000fea000383ffff */
.L_x_23:
[----:B------:R-:W2:Y:S02]  /*2c20*/  S2UR UR4, SR_CgaCtaId ;  /* 0x00000000000479c3 */ /* 0x000ea40000008800 */
[----:B--2---:R-:W-:-:S04]  /*2c30*/  UISETP.NE.AND UP0, UPT, UR4, URZ, UPT ;  /* 0x000000ff0400728c */ /* 0x004fc8000bf05270 */
[----:B------:R-:W-:-:S09]  /*2c40*/  UISETP.NE.OR UP0, UPT, UR18, 0x1, UP0 ;  /* 0x000000011200788c */ /* 0x000fd20008705670 */
[----:B------:R-:W-:Y:S05]  /*2c50*/  BRA.U UP0, `(.L_x_52) ;  /* 0x00000005004c7547 */ /* 0x000fea000b800000 */
[----:B------:R-:W2:Y:S01]  /*2c60*/  S2UR UR5, SR_CgaCtaId ;  /* 0x00000000000579c3 */ /* 0x000ea20000008800 */
[----:B------:R-:W-:Y:S01]  /*2c70*/  UMOV UR4, 0x400 ;  /* 0x0000040000047882 */ /* 0x000fe20000000000 */
[----:B------:R-:W-:Y:S01]  /*2c80*/  ISETP.GE.U32.AND P2, PT, R0, 0x2, PT ;  /* 0x000000020000780c */ /* 0x000fe20003f46070 */
[----:B------:R-:W-:Y:S01]  /*2c90*/  IMAD.MOV.U32 R12, RZ, RZ, 0x1 ;  /* 0x00000001ff0c7424 */ /* 0x000fe200078e00ff */
[----:B------:R-:W-:Y:S02]  /*2ca0*/  CS2R R10, SRZ ;  /* 0x00000000000a7805 */ /* 0x000fe4000001ff00 */
[----:B------:R-:W-:Y:S01]  /*2cb0*/  CS2R R8, SRZ ;  /* 0x0000000000087805 */ /* 0x000fe2000001ff00 */
[----:B--2---:R-:W-:-:S03]  /*2cc0*/  ULEA UR6, UR5, UR4, 0x18 ;  /* 0x0000000405067291 */ /* 0x004fc6000f8ec0ff */
[----:B------:R-:W-:-:S09]  /*2cd0*/  UMOV UR5, URZ ;  /* 0x000000ff00057c82 */ /* 0x000fd20008000000 */
.L_x_56:
[----:B------:R-:W-:Y:S02]  /*2ce0*/  LEA R2, R8, UR6, 0x3 ;  /* 0x0000000608027c11 */ /* 0x000fe4000f8e18ff */
[----:B------:R-:W-:-:S03]  /*2cf0*/  SHF.L.U32 R4, R9, 0x1f, RZ ;  /* 0x0000001f09047819 */ /* 0x000fc600000006ff */
[----:B------:R-:W-:Y:S01]  /*2d00*/  VIADD R5, R2, 0x140 ;  /* 0x0000014002057836 */ /* 0x000fe20000000000 */
[----:B------:R-:W2:Y:S02]  /*2d10*/  SYNCS.PHASECHK.TRANS64.TRYWAIT P0, [R2+URZ+0x130], R4 ;  /* 0x00013004020075a7 */ /* 0x000ea400080011ff */
[----:B--2---:R-:W-:Y:S05]  /*2d20*/  @!P0 BRA `(.L_x_53) ;  /* 0x0000005c00f48947 */ /* 0x004fea0003800000 */
.L_x_161:
[----:B------:R-:W-:Y:S01]  /*2d30*/  ULEA UR4, UR5, UR6, 0x3 ;  /* 0x0000000605047291 */ /* 0x000fe2000f8e18ff */
[----:B--2---:R-:W-:Y:S01]  /*2d40*/  PRMT R2, RZ, 0x654, R5 ;  /* 0x00000654ff027816 */ /* 0x004fe20000000005 */
[----:B------:R-:W-:Y:S01]  /*2d50*/  @!P2 IMAD.MOV.U32 R4, RZ, RZ, 0x10 ;  /* 0x00000010ff04a424 */ /* 0x000fe200078e00ff */
[----:B------:R-:W-:Y:S01]  /*2d60*/  SHF.L.U32 R5, R12, 0x1f, RZ ;  /* 0x0000001f0c057819 */ /* 0x000fe200000006ff */
[----:B------:R-:W-:Y:S01]  /*2d70*/  UIADD3 UR7, UPT, UPT, UR4, 0xd0, URZ ;  /* 0x000000d004077890 */ /* 0x000fe2000fffe0ff */
[----:B------:R2:W-:Y:S05]  /*2d80*/  SYNCS.ARRIVE.TRANS64.RED.A1T0 RZ, [R2+URZ], RZ ;  /* 0x000000ff02ff79a7 */ /* 0x0005ea00081004ff */
[----:B------:R-:W-:Y:S01]  /*2d90*/  IMAD.U32 R6, RZ, RZ, UR7 ;  /* 0x00000007ff067e24 */ /* 0x000fe2000f8e00ff */
[----:B------:R-:W3:Y:S04]  /*2da0*/  SYNCS.PHASECHK.TRANS64.TRYWAIT P0, [UR4+0xe0], R5 ;  /* 0x0000e005ff0075a7 */ /* 0x000ee80008001104 */
[----:B------:R-:W-:Y:S01]  /*2db0*/  PRMT R6, R0, 0x654, R6 ;  /* 0x0000065400067816 */ /* 0x000fe20000000006 */
[----:B--23--:R-:W-:Y:S06]  /*2dc0*/  @!P0 BRA `(.L_x_54) ;  /* 0x0000005c00e08947 */ /* 0x00cfec0003800000 */
.L_x_163:
[----:B------:R-:W-:Y:S01]  /*2dd0*/  ULEA UR8, UR5, UR6, 0x4 ;  /* 0x0000000605087291 */ /* 0x000fe2000f8e20ff */
[----:B------:R-:W-:Y:S01]  /*2de0*/  SEL R3, R6, R3, !P2 ;  /* 0x0000000306037207 */ /* 0x000fe20005000000 */
[----:B------:R-:W-:Y:S01]  /*2df0*/  UIADD3 UR9, UPT, UPT, UR4, 0xd0, URZ ;  /* 0x000000d004097890 */ /* 0x000fe2000fffe0ff */
[----:B--2---:R-:W-:Y:S01]  /*2e00*/  LEA R2, R11, UR6, 0x3 ;  /* 0x000000060b027c11 */ /* 0x004fe2000f8e18ff */
[----:B------:R-:W-:Y:S01]  /*2e10*/  UIADD3 UR8, UPT, UPT, UR8, 0x160, URZ ;  /* 0x0000016008087890 */ /* 0x000fe2000fffe0ff */
[----:B------:R2:W-:Y:S01]  /*2e20*/  @!P2 SYNCS.ARRIVE.TRANS64.RED RZ, [R3+URZ], R4 ;  /* 0x0000000403ffa9a7 */ /* 0x0005e200080004ff */
[----:B------:R-:W-:Y:S01]  /*2e30*/  UIADD3 UR4, UPT, UPT, UR5, 0x1, URZ ;  /* 0x0000000105047890 */ /* 0x000fe2000fffe0ff */
[----:B------:R-:W-:-:S03]  /*2e40*/  VIADD R8, R8, 0x1 ;  /* 0x0000000108087836 */ /* 0x000fc60000000000 */
[----:B------:R-:W-:Y:S02]  /*2e50*/  UISETP.NE.AND UP0, UPT, UR4, 0x2, UPT ;  /* 0x000000020400788c */ /* 0x000fe4000bf05270 */
[----:B------:R-:W-:Y:S01]  /*2e60*/  ISETP.NE.AND P0, PT, R8, 0x2, PT ;  /* 0x000000020800780c */ /* 0x000fe20003f05270 */
[----:B------:R-:W-:Y:S06]  /*2e70*/  UGETNEXTWORKID.BROADCAST [UR8], [UR9] ;  /* 0x00000000080073ca */ /* 0x000fec0008000100 */
[----:B------:R-:W-:Y:S02]  /*2e80*/  USEL UR7, URZ, 0x1, UP0 ;  /* 0x00000001ff077887 */ /* 0x000fe40008000000 */
[----:B------:R-:W-:-:S04]  /*2e90*/  USEL UR5, UR4, URZ, UP0 ;  /* 0x000000ff04057287 */ /* 0x000fc80008000000 */
[----:B------:R-:W-:Y:S02]  /*2ea0*/  LOP3.LUT R12, R12, UR7, RZ, 0x3c, !PT ;  /* 0x000000070c0c7c12 */ /* 0x000fe4000f8e3cff */
[----:B--2---:R-:W-:-:S04]  /*2eb0*/  SHF.L.U32 R4, R10, 0x1f, RZ ;  /* 0x0000001f0a047819 */ /* 0x004fc800000006ff */
[----:B------:R-:W2:Y:S02]  /*2ec0*/  SYNCS.PHASECHK.TRANS64.TRYWAIT P1, [R2+URZ+0xd0], R4 ;  /* 0x0000d004020075a7 */ /* 0x000ea400080211ff */
[----:B--2---:R-:W-:Y:S05]  /*2ed0*/  @!P1 BRA `(.L_x_55) ;  /* 0x0000005c00b49947 */ /* 0x004fea0003800000 */
.L_x_164:
[C---:B--2---:R-:W-:Y:S01]  /*2ee0*/  LEA R4, R11.reuse, UR6, 0x4 ;  /* 0x000000060b047c11 */ /* 0x044fe2000f8e20ff */
[----:B------:R-:W-:Y:S01]  /*2ef0*/  VIADD R2, R2, 0xe0 ;  /* 0x000000e002027836 */ /* 0x000fe20000000000 */
[----:B------:R-:W-:Y:S01]  /*2f00*/  SEL R8, R8, RZ, P0 ;  /* 0x000000ff08087207 */ /* 0x000fe20000000000 */
[----:B------:R-:W-:-:S03]  /*2f10*/  VIADD R11, R11, 0x1 ;  /* 0x000000010b0b7836 */ /* 0x000fc60000000000 */
[----:B------:R-:W2:Y:S01]  /*2f20*/  LDS.128 R4, [R4+0x160] ;  /* 0x0001600004047984 */ /* 0x000ea20000000c00 */
[----:B------:R-:W-:Y:S02]  /*2f30*/  PRMT R2, RZ, 0x654, R2 ;  /* 0x00000654ff027816 */ /* 0x000fe40000000002 */
[C---:B------:R-:W-:Y:S01]  /*2f40*/  ISETP.NE.AND P1, PT, R11.reuse, 0x2, PT ;  /* 0x000000020b00780c */ /* 0x040fe20003f25270 */
[----:B------:R-:W-:Y:S01]  /*2f50*/  @!PT LDS RZ, [RZ] ;  /* 0x00000000fffff984 */ /* 0x000fe20000000800 */
[----:B------:R-:W-:Y:S01]  /*2f60*/  @!PT LDS RZ, [RZ] ;  /* 0x00000000fffff984 */ /* 0x000fe20000000800 */
[----:B------:R-:W-:Y:S01]  /*2f70*/  @!PT LDS RZ, [RZ] ;  /* 0x00000000fffff984 */ /* 0x000fe20000000800 */
[----:B------:R-:W-:Y:S01]  /*2f80*/  @!PT LDS RZ, [RZ] ;  /* 0x00000000fffff984 */ /* 0x000fe20000000800 */
[----:B------:R3:W-:Y:S06]  /*2f90*/  MEMBAR.ALL.CTA ;  /* 0x0000000000007992 */ /* 0x0007ec0000008000 */
[----:B---3--:R-:W3:Y:S01]  /*2fa0*/  FENCE.VIEW.ASYNC.S ;  /* 0x00000000000073c6 */ /* 0x008ee20000000000 */
[----:B------:R-:W-:Y:S01]  /*2fb0*/  SEL R11, R11, RZ, P1 ;  /* 0x000000ff0b0b7207 */ /* 0x000fe20000800000 */
[----:B---3--:R3:W-:Y:S01]  /*2fc0*/  SYNCS.ARRIVE.TRANS64.RED.A1T0 RZ, [R2+URZ], RZ ;  /* 0x000000ff02ff79a7 */ /* 0x0087e200081004ff */
[----:B--2---:R-:W-:-:S02]  /*2fd0*/  LOP3.LUT P3, RZ, R6, 0x1, RZ, 0xc0, !PT ;  /* 0x0000000106ff7812 */ /* 0x004fc4000786c0ff */
[----:B------:R-:W-:-:S04]  /*2fe0*/  SEL R4, RZ, 0x1, P1 ;  /* 0x00000001ff047807 */ /* 0x000fc80000800000 */
[----:B------:R-:W-:Y:S02]  /*2ff0*/  LOP3.LUT R10, R10, R4, RZ, 0x3c, !PT ;  /* 0x000000040a0a7212 */ /* 0x000fe400078e3cff */
[----:B---3--:R-:W-:-:S04]  /*3000*/  SEL R2, RZ, 0x1, P0 ;  /* 0x00000001ff027807 */ /* 0x008fc80000000000 */
[----:B------:R-:W-:Y:S01]  /*3010*/  LOP3.LUT R9, R9, R2, RZ, 0x3c, !PT ;  /* 0x0000000209097212 */ /* 0x000fe200078e3cff */
[----:B------:R-:W-:Y:S06]  /*3020*/  @P3 BRA `(.L_x_56) ;  /* 0xfffffffc002c3947 */ /* 0x000fec000383ffff */
[----:B------:R-:W-:Y:S01]  /*3030*/  ULEA UR4, UR5, UR6, 0x3 ;  /* 0x0000000605047291 */ /* 0x000fe2000f8e18ff */
[----:B------:R-:W-:-:S08]  /*3040*/  SHF.L.U32 R2, R12, 0x1f, RZ ;  /* 0x0000001f0c027819 */ /* 0x000fd000000006ff */
[----:B------:R-:W2:Y:S02]  /*3050*/  SYNCS.PHASECHK.TRANS64 P0, [UR4+0xe0], R2 ;  /* 0x0000e002ff0075a7 */ /* 0x000ea40008001004 */
[----:B--2---:R-:W-:Y:S05]  /*3060*/  @P0 BRA `(.L_x_57) ;  /* 0x0000000000080947 */ /* 0x004fea0003800000 */
[----:B------:R-:W2:Y:S02]  /*3070*/  SYNCS.PHASECHK.TRANS64.TRYWAIT P0, [UR4+0xe0], R2 ;  /* 0x0000e002ff0075a7 */ /* 0x000ea40008001104 */
[----:B--2---:R-:W-:Y:S05]  /*3080*/  @!P0 BRA `(.L_x_58) ;  /* 0x0000005c005c8947 */ /* 0x004fea0003800000 */
.L_x_57:
[----:B------:R-:W-:-:S04]  /*3090*/  UIADD3 UR7, UPT, UPT, UR5, 0x1, URZ ;  /* 0x0000000105077890 */ /* 0x000fc8000fffe0ff */
[----:B------:R-:W-:-:S04]  /*30a0*/  UISETP.NE.AND UP0, UPT, UR7, 0x2, UPT ;  /* 0x000000020700788c */ /* 0x000fc8000bf05270 */
[----:B------:R-:W-:Y:S02]  /*30b0*/  USEL UR8, URZ, 0x1, UP0 ;  /* 0x00000001ff087887 */ /* 0x000fe40008000000 */
[----:B------:R-:W-:-:S04]  /*30c0*/  USEL UR7, UR7, URZ, UP0 ;  /* 0x000000ff07077287 */ /* 0x000fc80008000000 */
[----:B------:R-:W-:Y:S01]  /*30d0*/  ULEA UR7, UR7, UR6, 0x3 ;  /* 0x0000000607077291 */ /* 0x000fe2000f8e18ff */
[----:B--2---:R-:W-:-:S04]  /*30e0*/  LOP3.LUT R2, R12, UR8, RZ, 0x3c, !PT ;  /* 0x000000080c027c12 */ /* 0x004fc8000f8e3cff */
[----:B------:R-:W-:-:S04]  /*30f0*/  SHF.L.U32 R0, R2, 0x1f, RZ ;  /* 0x0000001f02007819 */ /* 0x000fc800000006ff */
[----:B------:R-:W2:Y:S02]  /*3100*/  SYNCS.PHASECHK.TRANS64 P0, [UR7+0xe0], R0 ;  /* 0x0000e000ff0075a7 */ /* 0x000ea40008001007 */
[----:B-12---:R-:W-:Y:S05]  /*3110*/  @P0 EXIT ;  /* 0x000000000000094d */ /* 0x006fea0003800000 */
[----:B------:R-:W-:Y:S02]  /*3120*/  SHF.L.U32 R2, R2, 0x1f, RZ ;  /* 0x0000001f02027819 */ /* 0x000fe400000006ff */
[----:B------:R-:W-:-:S07]  /*3130*/  MOV R0, UR7 ;  /* 0x0000000700007c02 */ /* 0x000fce0008000f00 */
.L_x_59:
[----:B-1----:R1:W2:Y:S02]  /*3140*/  SYNCS.PHASECHK.TRANS64.TRYWAIT P0, [R0+URZ+0xe0], R2 ;  /* 0x0000e002000075a7 */ /* 0x0022a400080011ff */
[----:B--2---:R-:W-:Y:S05]  /*3150*/  @!P0 NANOSLEEP.SYNCS 0x989680 ;  /* 0x009896800000895d */ /* 0x004fea0003900000 */
[----:B------:R-:W2:Y:S02]  /*3160*/  @!P0 SYNCS.PHASECHK.TRANS64 P0, [R0+URZ+0xe0], R2 ;  /* 0x0000e002000085a7 */ /* 0x000ea400080010ff */
[----:B--2---:R-:W-:Y:S05]  /*3170*/  @P0 EXIT ;  /* 0x000000000000094d */ /* 0x004fea0003800000 */
[----:B------:R-:W-:Y:S05]  /*3180*/  BRA `(.L_x_59) ;  /* 0xfffffffc00ec7947 */ /* 0x000fea000383ffff */
.L_x_52:
[----:B------:R-:W-:Y:S05]  /*3190*/  BRA.U UP5, `(.L_x_60) ;  /* 0x0000000d05d87547 */ /* 0x000fea000b800000 */
[----:B------:R-:W2:Y:S01]  /*31a0*/  S2UR UR7, SR_CgaCtaId ;  /* 0x00000000000779c3 */ /* 0x000ea20000008800 */
[----:B------:R-:W-:Y:S01]  /*31b0*/  UMOV UR4, 0x40 ;  /* 0x0000004000047882 */ /* 0x000fe20000000000 */
[----:B------:R-:W-:Y:S01]  /*31c0*/  NOP ;  /* 0x0000000000007918 */ /* 0x000fe20000000000 */
[----:B------:R-:W-:Y:S01]  /*31d0*/  UMOV UR6, 0x400 ;  /* 0x0000040000067882 */ /* 0x000fe20000000000 */
[----:B--2---:R-:W-:Y:S02]  /*31e0*/  ULEA UR5, UR7, UR4, 0x18 ;  /* 0x0000000407057291 */ /* 0x004fe4000f8ec0ff */
[----:B------:R-:W-:-:S07]  /*31f0*/  ULEA UR6, UR7, UR6, 0x18 ;  /* 0x0000000607067291 */ /* 0x000fce000f8ec0ff */
[----:B------:R-:W2:Y:S02]  /*3200*/  LDS.U8 R0, [UR5+0x1c] ;  /* 0x00001c05ff007984 */ /* 0x000ea40008000000 */
[----:B--2---:R-:W-:-:S13]  /*3210*/  ISETP.NE.AND P0, PT, R0, RZ, PT ;  /* 0x000000ff0000720c */ /* 0x004fda0003f05270 */
[----:B------:R-:W-:Y:S05]  /*3220*/  @P0 BRA `(.L_x_61) ;  /* 0x0000000000580947 */ /* 0x000fea0003800000 */
[----:B------:R-:W-:-:S13]  /*3230*/  ELECT P0, URZ, PT ;  /* 0x0000000000ff782f */ /* 0x000fda0003800000 */
[----:B------:R-:W-:Y:S05]  /*3240*/  @!P0 BRA `(.L_x_62) ;  /* 0x0000000000608947 */ /* 0x000fea0003800000 */
[----:B------:R-:W-:Y:S01]  /*3250*/  UMOV UR4, 0x10 ;  /* 0x0000001000047882 */ /* 0x000fe20000000000 */
[----:B------:R-:W-:Y:S01]  /*3260*/  HFMA2 R0, -RZ, RZ, 0, 5.9604644775390625e-08 ;  /* 0x00000001ff007431 */ /* 0x000fe200000001ff */
[----:B------:R-:W-:-:S03]  /*3270*/  MOV R3, 0xffff ;  /* 0x0000ffff00037802 */ /* 0x000fc60000000f00 */
[----:B------:R-:W-:Y:S04]  /*3280*/  DEPBAR.LE SB2, 0x36 ;  /* 0x0000ad800000791a */ /* 0x000fe80000000000 */
[----:B------:R-:W2:Y:S02]  /*3290*/  UTCATOMSWS.FIND_AND_SET.ALIGN UP0, UR4, UR4 ;  /* 0x00000004000475e3 */ /* 0x000ea40008000800 */
[----:B--2---:R-:W-:Y:S01]  /*32a0*/  MOV R4, UR4 ;  /* 0x0000000400047c02 */ /* 0x004fe20008000f00 */
[----:B------:R-:W-:Y:S06]  /*32b0*/  BRA.U UP0, `(.L_x_63) ;  /* 0x0000000100187547 */ /* 0x000fec000b800000 */
.L_x_64:
[----:B------:R-:W-:Y:S05]  /*32c0*/  NANOSLEEP 0x64 ;  /* 0x000000640000795d */ /* 0x000fea0003800000 */
[----:B------:R-:W-:-:S05]  /*32d0*/  UMOV UR4, 0x10 ;  /* 0x0000001000047882 */ /* 0x000fca0000000000 */
[----:B------:R-:W-:Y:S04]  /*32e0*/  DEPBAR.LE SB2, 0x36 ;  /* 0x0000ad800000791a */ /* 0x000fe80000000000 */
[----:B------:R-:W2:Y:S02]  /*32f0*/  UTCATOMSWS.FIND_AND_SET.ALIGN UP0, UR4, UR4 ;  /* 0x00000004000475e3 */ /* 0x000ea40008000800 */
[----:B--2---:R-:W-:Y:S01]  /*3300*/  MOV R4, UR4 ;  /* 0x0000000400047c02 */ /* 0x004fe20008000f00 */
[----:B------:R-:W-:Y:S05]  /*3310*/  BRA.U !UP0, `(.L_x_64) ;  /* 0xfffffffd08e87547 */ /* 0x000fea000b83ffff */
.L_x_63:
[-C--:B------:R-:W-:Y:S02]  /*3320*/  SHF.L.U32 R3, R3, R4.reuse, RZ ;  /* 0x0000000403037219 */ /* 0x080fe400000006ff */
[----:B------:R-:W-:Y:S01]  /*3330*/  SHF.L.U32 R0, R0, R4, RZ ;  /* 0x0000000400007219 */ /* 0x000fe200000006ff */
[----:B------:R-:W-:Y:S02]  /*3340*/  IMAD.SHL.U32 R4, R4, 0x20, RZ ;  /* 0x0000002004047824 */ /* 0x000fe400078e00ff */
[----:B------:R2:W-:Y:S04]  /*3350*/  ATOMS.OR RZ, [UR5+0x14], R3 ;  /* 0x00001403ffff798c */ /* 0x0005e8000b000005 */
[----:B------:R2:W-:Y:S04]  /*3360*/  ATOMS.OR RZ, [UR5+0x18], R0 ;  /* 0x00001800ffff798c */ /* 0x0005e8000b000005 */
[----:B------:R2:W-:Y:S01]  /*3370*/  STS [UR6+0x180], R4 ;  /* 0x00018004ff007988 */ /* 0x0005e20008000806 */
[----:B------:R-:W-:Y:S05]  /*3380*/  BRA `(.L_x_62) ;  /* 0x0000000000107947 */ /* 0x000fea0003800000 */
.L_x_61:
[----:B------:R-:W-:Y:S02]  /*3390*/  MOV R0, 0xffffffff ;  /* 0xffffffff00007802 */ /* 0x000fe40000000f00 */
[----:B------:R-:W-:-:S03]  /*33a0*/  MOV R4, 0x33d0 ;  /* 0x000033d000047802 */ /* 0x000fc60000000f00 */
[----:B------:R2:W-:Y:S04]  /*33b0*/  STS [UR6+0x180], R0 ;  /* 0x00018000ff007988 */ /* 0x0005e80008000806 */
[----:B-12--5:R-:W-:Y:S05]  /*33c0*/  CALL.REL.NOINC `($__internal_1_$__cuda_sm10x_tcgen05_guardrail_trap_phase_invalid_during_alloc) ;  /* 0x0000006000a47944 */ /* 0x026fea0003c00000 */
.L_x_62:
[----:B------:R-:W-:Y:S05]  /*33d0*/  WARPSYNC.ALL ;  /* 0x0000000000007948 */ /* 0x000fea0003800000 */
[----:B------:R-:W3:Y:S01]  /*33e0*/  S2UR UR4, SR_CgaCtaId ;  /* 0x00000000000479c3 */ /* 0x000ee20000008800 */
[----:B------:R-:W-:Y:S01]  /*33f0*/  UMOV UR26, 0x400 ;  /* 0x00000400001a7882 */ /* 0x000fe20000000000 */
[----:B------:R-:W-:-:S06]  /*3400*/  NOP ;  /* 0x0000000000007918 */ /* 0x000fcc0000000000 */
[----:B------:R-:W-:Y:S06]  /*3410*/  BAR.ARV 0x6, 0xa0 ;  /* 0x0182800000007b1d */ /* 0x000fec0000002000 */
[----:B------:R-:W4:Y:S01]  /*3420*/  LDCU UR5, c[0x0][0x38c] ;  /* 0x00007180ff0577ac */ /* 0x000f220008000800 */
[----:B------:R-:W-:Y:S01]  /*3430*/  LOP3.LUT R2, R2, 0xffff, RZ, 0xc0, !PT ;  /* 0x0000ffff02027812 */ /* 0x000fe200078ec0ff */
[----:B------:R-:W-:Y:S01]  /*3440*/  IMAD.MOV.U32 R11, RZ, RZ, 0x1 ;  /* 0x00000001ff0b7424 */ /* 0x000fe200078e00ff */
[----:B------:R-:W-:Y:S01]  /*3450*/  CS2R R8, SRZ ;  /* 0x0000000000087805 */ /* 0x000fe2000001ff00 */
[----:B------:R-:W1:Y:S01]  /*3460*/  LDCU UR7, c[0x0][0x38c] ;  /* 0x00007180ff0777ac */ /* 0x000e620008000800 */
[----:B------:R-:W-:Y:S01]  /*3470*/  R2UR UR27, R2 ;  /* 0x00000000021b72ca */ /* 0x000fe200000e0000 */
[----:B------:R-:W-:Y:S01]  /*3480*/  IMAD.MOV.U32 R10, RZ, RZ, RZ ;  /* 0x000000ffff0a7224 */ /* 0x000fe200078e00ff */
[----:B------:R-:W-:Y:S01]  /*3490*/  UMOV UR30, URZ ;  /* 0x000000ff001e7c82 */ /* 0x000fe20008000000 */
[----:B------:R-:W-:Y:S01]  /*34a0*/  UMOV UR24, URZ ;  /* 0x000000ff00187c82 */ /* 0x000fe20008000000 */
[----:B---3--:R-:W-:Y:S01]  /*34b0*/  ULEA UR26, UR4, UR26, 0x18 ;  /* 0x0000001a041a7291 */ /* 0x008fe2000f8ec0ff */
[----:B------:R-:W-:Y:S01]  /*34c0*/  UMOV UR38, 0x0 ;  /* 0x0000000000267882 */ /* 0x000fe20000000000 */
[----:B------:R-:W-:-:S02]  /*34d0*/  UMOV UR39, 0x4200490 ;  /* 0x0420049000277882 */ /* 0x000fc40000000000 */
[----:B------:R-:W-:Y:S02]  /*34e0*/  UIADD3 UR4, UPT, UPT, UR26, 0x4400, URZ ;  /* 0x000044001a047890 */ /* 0x000fe4000fffe0ff */
[----:B------:R-:W-:Y:S02]  /*34f0*/  UIADD3 UR6, UPT, UPT, UR26, 0x14400, URZ ;  /* 0x000144001a067890 */ /* 0x000fe4000fffe0ff */
[----:B----4-:R-:W-:Y:S01]  /*3500*/  UIADD3 UR5, UPT, UPT, UR5, 0x3f, URZ ;  /* 0x0000003f05057890 */ /* 0x010fe2000fffe0ff */
[----:B--2---:R-:W2:Y:S01]  /*3510*/  LDS R0, [UR26+0x180] ;  /* 0x0001801aff007984 */ /* 0x004ea20008000800 */
[----:B-1----:R-:W-:Y:S01]  /*3520*/  UMOV UR36, 0x0 ;  /* 0x0000000000247882 */ /* 0x002fe20000000000 */
[----:B------:R-:W-:Y:S01]  /*3530*/  UMOV UR37, 0x4200490 ;  /* 0x0420049000257882 */ /* 0x000fe20000000000 */
[----:B------:R-:W-:Y:S02]  /*3540*/  USHF.R.S32.HI UR40, URZ, 0x1f, UR5 ;  /* 0x0000001fff287899 */ /* 0x000fe40008011405 */
[----:B------:R-:W-:-:S02]  /*3550*/  UISETP.GE.AND UP4, UPT, UR7, 0x1, UPT ;  /* 0x000000010700788c */ /* 0x000fc4000bf86270 */
[----:B------:R-:W-:Y:S02]  /*3560*/  ULEA.HI UR40, UR40, UR5, URZ, 0x6 ;  /* 0x0000000528287291 */ /* 0x000fe4000f8f30ff */
[----:B------:R-:W-:Y:S02]  /*3570*/  USHF.R.U32.HI UR5, URZ, 0x4, UR4 ;  /* 0x00000004ff057899 */ /* 0x000fe40008011604 */
[----:B------:R-:W-:Y:S02]  /*3580*/  USHF.R.S32.HI UR40, URZ, 0x6, UR40 ;  /* 0x00000006ff287899 */ /* 0x000fe40008011428 */
[----:B------:R-:W-:Y:S02]  /*3590*/  USHF.R.U32.HI UR4, URZ, 0x4, UR6 ;  /* 0x00000004ff047899 */ /* 0x000fe40008011606 */
[----:B------:R-:W-:Y:S02]  /*35a0*/  UISETP.LT.AND UP0, UPT, UR40, 0x1, UPT ;  /* 0x000000012800788c */ /* 0x000fe4000bf01270 */
[----:B------:R-:W-:-:S02]  /*35b0*/  ULOP3.LUT UR5, UR5, 0x3fff, URZ, 0xc0, !UPT ;  /* 0x00003fff05057892 */ /* 0x000fc4000f8ec0ff */
[----:B------:R-:W-:Y:S02]  /*35c0*/  ULOP3.LUT UR4, UR4, 0x3fff, URZ, 0xc0, !UPT ;  /* 0x00003fff04047892 */ /* 0x000fe4000f8ec0ff */
[----:B------:R-:W-:Y:S02]  /*35d0*/  USEL UR41, UR40, 0x1, !UP0 ;  /* 0x0000000128297887 */ /* 0x000fe4000c000000 */
[----:B------:R-:W-:Y:S02]  /*35e0*/  ULOP3.LUT UR28, UR5, 0x10000, URZ, 0xfc, !UPT ;  /* 0x00010000051c7892 */ /* 0x000fe4000f8efcff */
[----:B------:R-:W-:Y:S02]  /*35f0*/  ULOP3.LUT UR29, UR4, 0x10000, URZ, 0xfc, !UPT ;  /* 0x00010000041d7892 */ /* 0x000fe4000f8efcff */
[----:B------:R-:W-:Y:S01]  /*3600*/  UIADD3 UR41, UPT, UPT, -UR41, URZ, URZ ;  /* 0x000000ff29297290 */ /* 0x000fe2000fffe1ff */
[----:B------:R-:W-:Y:S01]  /*3610*/  UMOV UR34, 0x0 ;  /* 0x0000000000227882 */ /* 0x000fe20000000000 */
[----:B------:R-:W-:Y:S01]  /*3620*/  UMOV UR35, 0x4200490 ;  /* 0x0420049000237882 */ /* 0x000fe20000000000 */
[----:B------:R-:W-:Y:S01]  /*3630*/  UMOV UR32, 0x0 ;  /* 0x0000000000207882 */ /* 0x000fe20000000000 */
[----:B------:R-:W-:Y:S01]  /*3640*/  UMOV UR33, 0x4200490 ;  /* 0x0420049000217882 */ /* 0x000fe20000000000 */
[----:B--2---:R-:W-:-:S15]  /*3650*/  R2UR UR42, R0 ;  /* 0x00000000002a72ca */ /* 0x004fde00000e0000 */
.L_x_71:
[----:B------:R-:W-:Y:S02]  /*3660*/  LEA R0, R10, UR26, 0x3 ;  /* 0x0000001a0a007c11 */ /* 0x000fe4000f8e18ff */
[----:B------:R-:W-:Y:S02]  /*3670*/  SHF.L.U32 R2, R9, 0x1f, RZ ;  /* 0x0000001f09027819 */ /* 0x000fe400000006ff */
[----:B------:R-:W-:Y:S01]  /*3680*/  PLOP3.LUT P0, PT, PT, PT, UP4, 0x80, 0x8 ;  /* 0x000000000008781c */ /* 0x000fe20003f0f048 */
[----:B------:R-:W-:Y:S01]  /*3690*/  VIADD R3, R0, 0xe0 ;  /* 0x000000e000037836 */ /* 0x000fe20000000000 */
[----:B-1----:R-:W1:Y:S02]  /*36a0*/  SYNCS.PHASECHK.TRANS64.TRYWAIT P1, [R0+URZ+0xd0], R2 ;  /* 0x0000d002000075a7 */ /* 0x002e6400080211ff */
[----:B-1-3--:R-:W-:Y:S09]  /*36b0*/  @!P1 BRA `(.L_x_65) ;  /* 0x0000005400e89947 */ /* 0x00aff20003800000 */
.L_x_166:
[----:B------:R-:W-:Y:S01]  /*36c0*/  LEA R4, R10, UR26, 0x4 ;  /* 0x0000001a0a047c11 */ /* 0x000fe2000f8e20ff */
[----:B------:R-:W-:Y:S01]  /*36d0*/  @UP4 ULEA UR4, UR24, UR26, 0x3 ;  /* 0x0000001a18044291 */ /* 0x000fe2000f8e18ff */
[----:B------:R-:W-:Y:S01]  /*36e0*/  PLOP3.LUT P2, PT, PT, PT, PT, 0x80, 0x8 ;  /* 0x000000000008781c */ /* 0x000fe20003f4f070 */
[----:B------:R-:W-:Y:S01]  /*36f0*/  ULEA UR31, UR30, UR26, 0x3 ;  /* 0x0000001a1e1f7291 */ /* 0x000fe2000f8e18ff */
[----:B------:R-:W-:Y:S02]  /*3700*/  PRMT R3, RZ, 0x654, R3 ;  /* 0x00000654ff037816 */ /* 0x000fe40000000003 */
[----:B------:R-:W2:Y:S01]  /*3710*/  LDS.128 R4, [R4+0x160] ;  /* 0x0001600004047984 */ /* 0x000ea20000000c00 */
[----:B-1----:R-:W-:Y:S02]  /*3720*/  @P0 SHF.L.U32 R2, R8, 0x1f, RZ ;  /* 0x0000001f08020819 */ /* 0x002fe400000006ff */
[----:B------:R-:W-:Y:S01]  /*3730*/  SHF.L.U32 R0, R11, 0x1f, RZ ;  /* 0x0000001f0b007819 */ /* 0x000fe200000006ff */
[----:B------:R-:W-:Y:S01]  /*3740*/  @!PT LDS RZ, [RZ] ;  /* 0x00000000fffff984 */ /* 0x000fe20000000800 */
[----:B------:R-:W-:Y:S01]  /*3750*/  @!PT LDS RZ, [RZ] ;  /* 0x00000000fffff984 */ /* 0x000fe20000000800 */
[----:B------:R-:W-:Y:S01]  /*3760*/  @!PT LDS RZ, [RZ] ;  /* 0x00000000fffff984 */ /* 0x000fe20000000800 */
[----:B------:R-:W-:Y:S01]  /*3770*/  @!PT LDS RZ, [RZ] ;  /* 0x00000000fffff984 */ /* 0x000fe20000000800 */
[----:B------:R1:W-:Y:S06]  /*3780*/  MEMBAR.ALL.CTA ;  /* 0x0000000000007992 */ /* 0x0003ec0000008000 */
[----:B-1----:R-:W1:Y:S02]  /*3790*/  FENCE.VIEW.ASYNC.S ;  /* 0x00000000000073c6 */ /* 0x002e640000000000 */
[----:B-1----:R1:W-:Y:S01]  /*37a0*/  SYNCS.ARRIVE.TRANS64.RED.A1T0 RZ, [R3+URZ], RZ ;  /* 0x000000ff03ff79a7 */ /* 0x0023e200081004ff */
[----:B------:R1:W3:Y:S01]  /*37b0*/  @P0 SYNCS.PHASECHK.TRANS64.TRYWAIT P2, [UR4], R2 ;  /* 0x00000002ff0005a7 */ /* 0x0002e20008041104 */
[----:B------:R-:W-:Y:S01]  /*37c0*/  ULEA.HI UR4, UR30, UR30, URZ, 0x1 ;  /* 0x0000001e1e047291 */ /* 0x000fe2000f8f08ff */
[----:B--2---:R-:W-:-:S03]  /*37d0*/  LOP3.LUT P1, RZ, R6, 0x1, RZ, 0xc0, !PT ;  /* 0x0000000106ff7812 */ /* 0x004fc6000782c0ff */
[----:B------:R-:W-:Y:S02]  /*37e0*/  USHF.L.U32 UR11, UR4, 0x6, URZ ;  /* 0x00000006040b7899 */ /* 0x000fe400080006ff */
[----:B------:R-:W-:Y:S02]  /*37f0*/  ULOP3.LUT UR4, UR4, 0xffe, URZ, 0xc0, !UPT ;  /* 0x00000ffe04047892 */ /* 0x000fe4000f8ec0ff */
[----:B------:R-:W-:Y:S02]  /*3800*/  ULOP3.LUT UR11, UR11, 0xffffff80, URZ, 0xc0, !UPT ;  /* 0xffffff800b0b7892 */ /* 0x000fe4000f8ec0ff */
[----:B------:R-:W-:Y:S02]  /*3810*/  UIADD3 UR4, UPT, UPT, -UR4, UR30, URZ ;  /* 0x0000001e04047290 */ /* 0x000fe4000fffe1ff */
[----:B------:R-:W-:Y:S01]  /*3820*/  UIADD3 UR11, UPT, UPT, UR42, UR11, URZ ;  /* 0x0000000b2a0b7290 */ /* 0x000fe2000fffe0ff */
[----:B------:R-:W2:Y:S03]  /*3830*/  SYNCS.PHASECHK.TRANS64.TRYWAIT P0, [UR31+0x110], R0 ;  /* 0x00011000ff0075a7 */ /* 0x000ea6000800111f */
[----:B------:R-:W-:Y:S01]  /*3840*/  ULEA UR11, UR4, UR11, 0x14 ;  /* 0x0000000b040b7291 */ /* 0x000fe2000f8ea0ff */
[----:B-123--:R-:W-:Y:S11]  /*3850*/  @!P0 BRA `(.L_x_66) ;  /* 0x0000005400948947 */ /* 0x00eff60003800000 */
.L_x_168:
[----:B------:R-:W-:Y:S01]  /*3860*/  IADD3 R10, PT, PT, R10, 0x1, RZ ;  /* 0x000000010a0a7810 */ /* 0x000fe20007ffe0ff */
[----:B------:R-:W-:Y:S06]  /*3870*/  BRA.U !UP4, `(.L_x_67) ;  /* 0x000000010cc07547 */ /* 0x000fec000b800000 */
[----:B------:R-:W-:Y:S01]  /*3880*/  UPLOP3.LUT UP2, UPT, UPT, UPT, UPT, 0x40, 0x4 ;  /* 0x000000000004789c */ /* 0x000fe20003f4e870 */
[----:B------:R-:W-:Y:S01]  /*3890*/  UMOV UR23, UR41 ;  /* 0x0000002900177c82 */ /* 0x000fe20008000000 */
[----:B------:R-:W-:Y:S01]  /*38a0*/  UMOV UR22, UR40 ;  /* 0x0000002800167c82 */ /* 0x000fe20008000000 */
[----:B------:R-:W-:-:S08]  /*38b0*/  UMOV UR10, UR24 ;  /* 0x00000018000a7c82 */ /* 0x000fd00008000000 */
.L_x_70:
[----:B------:R-:W-:Y:S02]  /*38c0*/  UIADD3 UR23, UPT, UPT, UR23, 0x1, URZ ;  /* 0x0000000117177890 */ /* 0x000fe4000fffe0ff */
[----:B--2---:R-:W-:Y:S02]  /*38d0*/  ULEA UR5, UR10, UR26, 0x3 ;  /* 0x0000001a0a057291 */ /* 0x004fe4000f8e18ff */
[----:B------:R-:W-:Y:S01]  /*38e0*/  UISETP.NE.AND UP3, UPT, UR23, URZ, UPT ;  /* 0x000000ff1700728c */ /* 0x000fe2000bf65270 */
[----:B---3--:R-:W-:Y:S10]  /*38f0*/  @P2 BRA `(.L_x_68) ;  /* 0x00000000000c2947 */ /* 0x008ff40003800000 */
[----:B-1----:R-:W-:Y:S04]  /*3900*/  SHF.L.U32 R2, R8, 0x1f, RZ ;  /* 0x0000001f08027819 */ /* 0x002fe800000006ff */
[----:B------:R-:W1:Y:S02]  /*3910*/  SYNCS.PHASECHK.TRANS64.TRYWAIT P0, [UR5], R2 ;  /* 0x00000002ff0075a7 */ /* 0x000e640008001105 */
[----:B-1----:R-:W-:Y:S05]  /*3920*/  @!P0 BRA `(.L_x_69) ;  /* 0x0000005400788947 */ /* 0x002fea0003800000 */
.L_x_68:
[----:B------:R-:W-:Y:S01]  /*3930*/  UISETP.NE.AND UP0, UPT, UR22, 0x1, UPT ;  /* 0x000000011600788c */ /* 0x000fe2000bf05270 */
[----:B------:R-:W-:Y:S01]  /*3940*/  PLOP3.LUT P2, PT, PT, PT, PT, 0x80, 0x8 ;  /* 0x000000000008781c */ /* 0x000fe20003f4f070 */
[----:B------:R-:W-:Y:S02]  /*3950*/  UIADD3 UR4, UPT, UPT, UR10, 0x1, URZ ;  /* 0x000000010a047890 */ /* 0x000fe4000fffe0ff */
[----:B------:R-:W-:Y:S02]  /*3960*/  UIADD3 UR25, UPT, UPT, UR5, 0x40, URZ ;  /* 0x0000004005197890 */ /* 0x000fe4000fffe0ff */
[----:B------:R-:W-:Y:S01]  /*3970*/  UISETP.NE.AND UP1, UPT, UR4, 0x8, UPT ;  /* 0x000000080400788c */ /* 0x000fe2000bf25270 */
[----:B------:R-:W-:Y:S01]  /*3980*/  PLOP3.LUT P0, PT, PT, PT, UP0, 0x80, 0x8 ;  /* 0x000000000008781c */ /* 0x000fe20003f0f008 */
[----:B------:R-:W-:Y:S02]  /*3990*/  UIADD3 UR22, UPT, UPT, UR22, -0x1, URZ ;  /* 0xffffffff16167890 */ /* 0x000fe4000fffe0ff */
[----:B------:R-:W-:Y:S02]  /*39a0*/  USEL UR6, URZ, 0x1, UP1 ;  /* 0x00000001ff067887 */ /* 0x000fe40008800000 */
[----:B------:R-:W-:Y:S01]  /*39b0*/  USEL UR24, UR4, URZ, UP1 ;  /* 0x000000ff04187287 */ /* 0x000fe20008800000 */
[----:B------:R-:W-:Y:S01]  /*39c0*/  UMOV UR7, 0x40004040 ;  /* 0x4000404000077882 */ /* 0x000fe20000000000 */
[----:B------:R-:W-:Y:S02]  /*39d0*/  UMOV UR5, 0x40004040 ;  /* 0x4000404000057882 */ /* 0x000fe40000000000 */
[----:B------:R-:W-:Y:S01]  /*39e0*/  @UP0 ULEA UR4, UR24, UR26, 0x3 ;  /* 0x0000001a18040291 */ /* 0x000fe2000f8e18ff */
[----:B------:R-:W-:Y:S01]  /*39f0*/  LOP3.LUT R8, R8, UR6, RZ, 0x3c, !PT ;  /* 0x0000000608087c12 */ /* 0x000fe2000f8e3cff */
[----:B------:R-:W-:Y:S01]  /*3a00*/  ULEA UR6, UR10, UR29, 0xa ;  /* 0x0000001d0a067291 */ /* 0x000fe2000f8e50ff */
[----:B------:R-:W-:Y:S02]  /*3a10*/  UMOV UR21, 0x40004040 ;  /* 0x4000404000157882 */ /* 0x000fe40000000000 */
[----:B-1----:R-:W-:Y:S01]  /*3a20*/  @P0 SHF.L.U32 R0, R8, 0x1f, RZ ;  /* 0x0000001f08000819 */ /* 0x002fe200000006ff */
[----:B------:R-:W-:Y:S02]  /*3a30*/  UIADD3 UR20, UPT, UPT, UR6, 0x2, URZ ;  /* 0x0000000206147890 */ /* 0x000fe4000fffe0ff */
[----:B------:R-:W-:Y:S01]  /*3a40*/  UIADD3 UR16, UPT, UPT, UR6, 0x4, URZ ;  /* 0x0000000406107890 */ /* 0x000fe2000fffe0ff */
[----:B------:R2:W3:Y:S01]  /*3a50*/  @P0 SYNCS.PHASECHK.TRANS64.TRYWAIT P2, [UR4], R0 ;  /* 0x00000000ff0005a7 */ /* 0x0004e20008041104 */
[----:B------:R-:W-:Y:S02]  /*3a60*/  ULEA UR4, UR10, UR28, 0x9 ;  /* 0x0000001c0a047291 */ /* 0x000fe4000f8e48ff */
[----:B------:R-:W-:Y:S02]  /*3a70*/  UIADD3 UR12, UPT, UPT, UR6, 0x6, URZ ;  /* 0x00000006060c7890 */ /* 0x000fe4000fffe0ff */
[----:B------:R-:W-:Y:S02]  /*3a80*/  UIADD3 UR18, UPT, UPT, UR4, 0x2, URZ ;  /* 0x0000000204127890 */ /* 0x000fe4000fffe0ff */
[----:B------:R-:W-:Y:S02]  /*3a90*/  UIADD3 UR14, UPT, UPT, UR4, 0x4, URZ ;  /* 0x00000004040e7890 */ /* 0x000fe4000fffe0ff */
[----:B------:R-:W-:Y:S01]  /*3aa0*/  UIADD3 UR8, UPT, UPT, UR4, 0x6, URZ ;  /* 0x0000000604087890 */ /* 0x000fe2000fffe0ff */
[----:B------:R2:W-:Y:S01]  /*3ab0*/  UTCHMMA gdesc[UR4], gdesc[UR6], tmem[UR11], tmem[UR38], idesc[UR39], UP2 ;  /* 0x00ff2606040075ea */ /* 0x0005e2000900000b */
[----:B------:R-:W-:Y:S01]  /*3ac0*/  UPLOP3.LUT UP2, UPT, UPT, UPT, UPT, 0x80, 0x8 ;  /* 0x000000000008789c */ /* 0x000fe20003f4f070 */
[----:B------:R-:W-:Y:S01]  /*3ad0*/  UMOV UR19, 0x40004040 ;  /* 0x4000404000137882 */ /* 0x000fe20000000000 */
[----:B------:R-:W-:Y:S01]  /*3ae0*/  UMOV UR17, 0x40004040 ;  /* 0x4000404000117882 */ /* 0x000fe20000000000 */
[----:B------:R2:W-:Y:S01]  /*3af0*/  UTCHMMA gdesc[UR18], gdesc[UR20], tmem[UR11], tmem[UR36], idesc[UR37], UPT ;  /* 0x00ff2414120075ea */ /* 0x0005e2000b80000b */
[----:B------:R-:W-:Y:S01]  /*3b00*/  UMOV UR15, 0x40004040 ;  /* 0x40004040000f7882 */ /* 0x000fe20000000000 */
[----:B------:R-:W-:Y:S01]  /*3b10*/  UMOV UR13, 0x40004040 ;  /* 0x40004040000d7882 */ /* 0x000fe20000000000 */
[----:B------:R-:W-:Y:S01]  /*3b20*/  UMOV UR9, 0x40004040 ;  /* 0x4000404000097882 */ /* 0x000fe20000000000 */
[----:B------:R2:W-:Y:S01]  /*3b30*/  UTCHMMA gdesc[UR14], gdesc[UR16], tmem[UR11], tmem[UR34], idesc[UR35], UPT ;  /* 0x00ff22100e0075ea */ /* 0x0005e2000b80000b */
[----:B------:R2:W-:Y:S01]  /*3b40*/  UTCHMMA gdesc[UR8], gdesc[UR12], tmem[UR11], tmem[UR32], idesc[UR33], UPT ;  /* 0x00ff200c080075ea */ /* 0x0005e2000b80000b */
[----:B------:R2:W-:Y:S01]  /*3b50*/  UTCBAR.MULTICAST [UR25], URZ, UR27 ;  /* 0x000000ff190073e9 */ /* 0x0005e2000800081b */
[----:B------:R-:W-:Y:S01]  /*3b60*/  UMOV UR10, UR24 ;  /* 0x00000018000a7c82 */ /* 0x000fe20008000000 */
[----:B------:R-:W-:Y:S05]  /*3b70*/  BRA.U UP3, `(.L_x_70) ;  /* 0xfffffffd03507547 */ /* 0x000fea000b83ffff */
.L_x_67:
[----:B--2---:R-:W-:Y:S01]  /*3b80*/  UIADD3 UR4, UPT, UPT, UR30, 0x1, URZ ;  /* 0x000000011e047890 */ /* 0x004fe2000fffe0ff */
[C---:B------:R-:W-:Y:S01]  /*3b90*/  ISETP.NE.AND P0, PT, R10.reuse, 0x2, PT ;  /* 0x000000020a00780c */ /* 0x040fe20003f05270 */
[----:B------:R-:W-:Y:S02]  /*3ba0*/  UIADD3 UR5, UPT, UPT, UR31, 0xf0, URZ ;  /* 0x000000f01f057890 */ /* 0x000fe4000fffe0ff */
[----:B------:R-:W-:Y:S01]  /*3bb0*/  UISETP.NE.AND UP0, UPT, UR4, 0x4, UPT ;  /* 0x000000040400788c */ /* 0x000fe2000bf05270 */
[----:B-1----:R-:W-:Y:S02]  /*3bc0*/  SEL R0, RZ, 0x1, P0 ;  /* 0x00000001ff007807 */ /* 0x002fe40000000000 */
[----:B------:R-:W-:Y:S01]  /*3bd0*/  SEL R10, R10, RZ, P0 ;  /* 0x000000ff0a0a7207 */ /* 0x000fe20000000000 */
[----:B------:R-:W-:Y:S01]  /*3be0*/  USEL UR6, URZ, 0x1, UP0 ;  /* 0x00000001ff067887 */ /* 0x000fe20008000000 */
[----:B------:R-:W-:Y:S01]  /*3bf0*/  LOP3.LUT R9, R9, R0, RZ, 0x3c, !PT ;  /* 0x0000000009097212 */ /* 0x000fe200078e3cff */
[----:B------:R-:W-:Y:S01]  /*3c00*/  USEL UR30, UR4, URZ, UP0 ;  /* 0x000000ff041e7287 */ /* 0x000fe20008000000 */
[----:B------:R1:W-:Y:S03]  /*3c10*/  UTCBAR [UR5], URZ ;  /* 0x000000ff050073e9 */ /* 0x0003e600080000ff */
[----:B------:R-:W-:Y:S01]  /*3c20*/  LOP3.LUT R11, R11, UR6, RZ, 0x3c, !PT ;  /* 0x000000060b0b7c12 */ /* 0x000fe2000f8e3cff */
[----:B------:R-:W-:Y:S07]  /*3c30*/  @P1 BRA `(.L_x_71) ;  /* 0xfffffff800881947 */ /* 0x000fee000383ffff */
[----:B------:R-:W2:Y:S01]  /*3c40*/  S2UR UR8, SR_CgaCtaId ;  /* 0x00000000000879c3 */ /* 0x000ea20000008800 */
[----:B------:R-:W-:Y:S01]  /*3c50*/  ELECT P0, URZ, PT ;  /* 0x0000000000ff782f */ /* 0x000fe20003800000 */
[----:B------:R-:W-:Y:S01]  /*3c60*/  IMAD.MOV.U32 R0, RZ, RZ, 0x1 ;  /* 0x00000001ff007424 */ /* 0x000fe200078e00ff */
[----:B------:R-:W-:Y:S01]  /*3c70*/  UIADD3 UR26, UPT, UPT, UR26, 0x110, URZ ;  /* 0x000001101a1a7890 */ /* 0x000fe2000fffe0ff */
[----:B------:R-:W-:Y:S01]  /*3c80*/  SHF.L.U32 R2, R11, 0x1f, RZ ;  /* 0x0000001f0b027819 */ /* 0x000fe200000006ff */
[----:B------:R-:W-:-:S03]  /*3c90*/  UMOV UR4, 0x40 ;  /* 0x0000004000047882 */ /* 0x000fc60000000000 */
[----:B------:R-:W-:Y:S01]  /*3ca0*/  UVIRTCOUNT.DEALLOC.SMPOOL 0x80 ;  /* 0x000000800000784c */ /* 0x000fe20000000000 */
[----:B--2---:R-:W-:Y:S02]  /*3cb0*/  ULEA UR8, UR8, UR4, 0x18 ;  /* 0x0000000408087291 */ /* 0x004fe4000f8ec0ff */
[----:B------:R-:W-:-:S07]  /*3cc0*/  ULEA UR4, UR30, UR26, 0x3 ;  /* 0x0000001a1e047291 */ /* 0x000fce000f8e18ff */
[----:B------:R2:W-:Y:S02]  /*3cd0*/  @P0 STS.U8 [UR8+0x1c], R0 ;  /* 0x00001c00ff000988 */ /* 0x0005e40008000008 */
[----:B------:R-:W4:Y:S02]  /*3ce0*/  SYNCS.PHASECHK.TRANS64.TRYWAIT P0, [UR4], R2 ;  /* 0x00000002ff0075a7 */ /* 0x000f240008001104 */
[----:B--2-4-:R-:W-:Y:S05]  /*3cf0*/  @!P0 BRA `(.L_x_72) ;  /* 0x00000050009c8947 */ /* 0x014fea0003800000 */
.L_x_171:
[----:B------:R-:W-:-:S04]  /*3d00*/  UIADD3 UR4, UPT, UPT, UR30, 0x1, URZ ;  /* 0x000000011e047890 */ /* 0x000fc8000fffe0ff */
[----:B------:R-:W-:-:S04]  /*3d10*/  UISETP.NE.AND UP0, UPT, UR4, 0x4, UPT ;  /* 0x000000040400788c */ /* 0x000fc8000bf05270 */
[----:B------:R-:W-:Y:S02]  /*3d20*/  USEL UR6, URZ, 0x1, UP0 ;  /* 0x00000001ff067887 */ /* 0x000fe40008000000 */
[----:B------:R-:W-:-:S04]  /*3d30*/  USEL UR4, UR4, URZ, UP0 ;  /* 0x000000ff04047287 */ /* 0x000fc80008000000 */
[----:B-1----:R-:W-:Y:S01]  /*3d40*/  ULEA UR5, UR4, UR26, 0x3 ;  /* 0x0000001a04057291 */ /* 0x002fe2000f8e18ff */
[----:B--2---:R-:W-:-:S04]  /*3d50*/  LOP3.LUT R2, R11, UR6, RZ, 0x3c, !PT ;  /* 0x000000060b027c12 */ /* 0x004fc8000f8e3cff */
[----:B------:R-:W-:-:S04]  /*3d60*/  SHF.L.U32 R3, R2, 0x1f, RZ ;  /* 0x0000001f02037819 */ /* 0x000fc800000006ff */
[----:B------:R-:W1:Y:S02]  /*3d70*/  SYNCS.PHASECHK.TRANS64.TRYWAIT P0, [UR5], R3 ;  /* 0x00000003ff0075a7 */ /* 0x000e640008001105 */
[----:B-1----:R-:W-:Y:S05]  /*3d80*/  @!P0 BRA `(.L_x_73) ;  /* 0x0000005000908947 */ /* 0x002fea0003800000 */
.L_x_173:
        /* <DEDUP_REMOVED lines=9> */
.L_x_175:
[----:B------:R-:W-:-:S04]  /*3e20*/  UIADD3 UR4, UPT, UPT, UR4, 0x1, URZ ;  /* 0x0000000104047890 */ /* 0x000fc8000fffe0ff */
[----:B------:R-:W-:-:S04]  /*3e30*/  UISETP.NE.AND UP0, UPT, UR4, 0x4, UPT ;  /* 0x000000040400788c */ /* 0x000fc8000bf05270 */
[----:B------:R-:W-:Y:S02]  /*3e40*/  USEL UR5, URZ, 0x1, UP0 ;  /* 0x00000001ff057887 */ /* 0x000fe40008000000 */
[----:B------:R-:W-:-:S04]  /*3e50*/  USEL UR4, UR4, URZ, UP0 ;  /* 0x000000ff04047287 */ /* 0x000fc80008000000 */
[----:B------:R-:W-:Y:S01]  /*3e60*/  ULEA UR4, UR4, UR26, 0x3 ;  /* 0x0000001a04047291 */ /* 0x000fe2000f8e18ff */
[----:B------:R-:W-:-:S04]  /*3e70*/  LOP3.LUT R2, R2, UR5, RZ, 0x3c, !PT ;  /* 0x0000000502027c12 */ /* 0x000fc8000f8e3cff */
[----:B------:R-:W-:-:S04]  /*3e80*/  SHF.L.U32 R2, R2, 0x1f, RZ ;  /* 0x0000001f02027819 */ /* 0x000fc800000006ff */
[----:B------:R-:W2:Y:S02]  /*3e90*/  SYNCS.PHASECHK.TRANS64.TRYWAIT P0, [UR4], R2 ;  /* 0x00000002ff0075a7 */ /* 0x000ea40008001104 */
[----:B--2---:R-:W-:Y:S05]  /*3ea0*/  @!P0 BRA `(.L_x_75) ;  /* 0x0000005000788947 */ /* 0x004fea0003800000 */
.L_x_177:
[----:B------:R-:W-:Y:S01]  /*3eb0*/  NOP ;  /* 0x0000000000007918 */ /* 0x000fe20000000000 */
[----:B-1----:R-:W1:Y:S01]  /*3ec0*/  LDS R0, [UR8+0x14] ;  /* 0x00001408ff007984 */ /* 0x002e620008000800 */
[----:B------:R-:W-:Y:S01]  /*3ed0*/  ULOP3.LUT UR4, UR42, 0xffff, URZ, 0xc0, !UPT ;  /* 0x0000ffff2a047892 */ /* 0x000fe2000f8ec0ff */
[----:B------:R-:W-:Y:S01]  /*3ee0*/  UMOV UR5, 0xffff ;  /* 0x0000ffff00057882 */ /* 0x000fe20000000000 */
[----:B------:R-:W-:Y:S02]  /*3ef0*/  UMOV UR6, 0x1 ;  /* 0x0000000100067882 */ /* 0x000fe40000000000 */
[----:B------:R-:W-:-:S04]  /*3f00*/  USHF.R.U32.HI UR4, URZ, 0x5, UR4 ;  /* 0x00000005ff047899 */ /* 0x000fc80008011604 */
[----:B------:R-:W-:Y:S02]  /*3f10*/  USHF.L.U32 UR5, UR5, UR4, URZ ;  /* 0x0000000405057299 */ /* 0x000fe400080006ff */
[----:B------:R-:W-:-:S04]  /*3f20*/  USHF.L.U32 UR4, UR6, UR4, URZ ;  /* 0x0000000406047299 */ /* 0x000fc800080006ff */
[----:B-1----:R-:W-:-:S04]  /*3f30*/  LOP3.LUT R0, R0, UR5, RZ, 0xc0, !PT ;  /* 0x0000000500007c12 */ /* 0x002fc8000f8ec0ff */
[----:B------:R-:W-:-:S13]  /*3f40*/  ISETP.NE.AND P0, PT, R0, UR5, PT ;  /* 0x0000000500007c0c */ /* 0x000fda000bf05270 */
[----:B------:R-:W-:Y:S05]  /*3f50*/  @P0 BRA `(.L_x_76) ;  /* 0x0000000000580947 */ /* 0x000fea0003800000 */
[----:B------:R-:W1:Y:S02]  /*3f60*/  LDS R0, [UR8+0x18] ;  /* 0x00001808ff007984 */ /* 0x000e640008000800 */
[----:B-1----:R-:W-:-:S04]  /*3f70*/  LOP3.LUT R0, R0, UR4, RZ, 0xc0, !PT ;  /* 0x0000000400007c12 */ /* 0x002fc8000f8ec0ff */
[----:B------:R-:W-:-:S13]  /*3f80*/  ISETP.NE.AND P0, PT, R0, UR4, PT ;  /* 0x0000000400007c0c */ /* 0x000fda000bf05270 */
[----:B------:R-:W-:Y:S05]  /*3f90*/  @P0 BRA `(.L_x_77) ;  /* 0x00000000003c0947 */ /* 0x000fea0003800000 */
[----:B------:R-:W1:Y:S01]  /*3fa0*/  S2R R2, SR_LANEID ;  /* 0x0000000000027919 */ /* 0x000e620000000000 */
[----:B------:R-:W-:-:S06]  /*3fb0*/  ULOP3.LUT UR5, URZ, UR5, URZ, 0x33, !UPT ;  /* 0x00000005ff057292 */ /* 0x000fcc000f8e33ff */
[----:B------:R-:W-:-:S04]  /*3fc0*/  IMAD.U32 R0, RZ, RZ, UR5 ;  /* 0x00000005ff007e24 */ /* 0x000fc8000f8e00ff */
[----:B------:R2:W4:Y:S02]  /*3fd0*/  REDUX UR7, R0 ;  /* 0x00000000000773c4 */ /* 0x0005240000000000 */
[----:B------:R1:W-:Y:S01]  /*3fe0*/  UTCATOMSWS.AND URZ, UR5 ;  /* 0x0000000500ff79e3 */ /* 0x0003e20008000000 */
[----:B--2---:R-:W-:Y:S01]  /*3ff0*/  LOP3.LUT R0, RZ, UR4, RZ, 0x33, !PT ;  /* 0x00000004ff007c12 */ /* 0x004fe2000f8e33ff */
[----:B------:R-:W-:Y:S02]  /*4000*/  VOTEU.ANY UR4, UPT, PT ;  /* 0x0000000000047886 */ /* 0x000fe400038e0100 */
[----:B------:R-:W-:Y:S02]  /*4010*/  UFLO.U32 UR4, UR4 ;  /* 0x00000004000472bd */ /* 0x000fe400080e0000 */
[----:B------:R-:W2:Y:S04]  /*4020*/  REDUX UR6, R0 ;  /* 0x00000000000673c4 */ /* 0x000ea80000000000 */
[----:B-1----:R-:W-:-:S02]  /*4030*/  ISETP.EQ.U32.AND P0, PT, R2, UR4, PT ;  /* 0x0000000402007c0c */ /* 0x002fc4000bf02070 */
[----:B----4-:R-:W-:-:S11]  /*4040*/  MOV R2, UR7 ;  /* 0x0000000700027c02 */ /* 0x010fd60008000f00 */
[----:B------:R1:W-:Y:S01]  /*4050*/  @P0 ATOMS.AND RZ, [UR8+0x14], R2 ;  /* 0x00001402ffff098c */ /* 0x0003e2000a800008 */
[----:B--2---:R-:W-:-:S05]  /*4060*/  IMAD.U32 R0, RZ, RZ, UR6 ;  /* 0x00000006ff007e24 */ /* 0x004fca000f8e00ff */
[----:B------:R1:W-:Y:S01]  /*4070*/  @P0 ATOMS.AND RZ, [UR8+0x18], R0 ;  /* 0x00001800ffff098c */ /* 0x0003e2000a800008 */
[----:B------:R-:W-:Y:S05]  /*4080*/  BRA `(.L_x_78) ;  /* 0x0000000000147947 */ /* 0x000fea0003800000 */
.L_x_77:
[----:B------:R-:W-:Y:S02]  /*4090*/  MOV R2, 0x40b0 ;  /* 0x000040b000027802 */ /* 0x000fe40000000f00 */
[----:B---3-5:R-:W-:Y:S05]  /*40a0*/  CALL.REL.NOINC `($__internal_0_$__cuda_sm10x_tcgen05_guardrail_trap_col_being_dealloced_not_returned_by_alloc) ;  /* 0x0000005400607944 */ /* 0x028fea0003c00000 */
[----:B------:R-:W-:Y:S05]  /*40b0*/  BRA `(.L_x_78) ;  /* 0x0000000000087947 */ /* 0x000fea0003800000 */
.L_x_76:
[----:B------:R-:W-:Y:S02]  /*40c0*/  MOV R2, 0x40e0 ;  /* 0x000040e000027802 */ /* 0x000fe40000000f00 */
[----:B---3-5:R-:W-:Y:S05]  /*40d0*/  CALL.REL.NOINC `($__internal_2_$__cuda_sm10x_tcgen05_guardrail_trap_unallocated_columns_being_dealloced) ;  /* 0x00000054006c7944 */ /* 0x028fea0003c00000 */
.L_x_78:
[----:B------:R-:W-:Y:S01]  /*40e0*/  NOP ;  /* 0x0000000000007918 */ /* 0x000fe20000000000 */
[----:B------:R-:W-:Y:S05]  /*40f0*/  EXIT ;  /* 0x000000000000794d */ /* 0x000fea0003800000 */
.L_x_60:
[----:B------:R-:W-:-:S09]  /*4100*/  UISETP.NE.OR UP0, UPT, UR18, 0x3, !UP3 ;  /* 0x000000031200788c */ /* 0x000fd2000df05670 */
[----:B------:R-:W-:Y:S05]  /*4110*/  BRA.U UP0, `(.L_x_79) ;  /* 0x0000001100887547 */ /* 0x000fea000b800000 */
[----:B------:R-:W2:Y:S01]  /*4120*/  LDCU.64 UR4, c[0x0][0x888] ;  /* 0x00011100ff0477ac */ /* 0x000ea20008000a00 */
[----:B------:R-:W3:Y:S01]  /*4130*/  S2UR UR8, SR_CgaCtaId ;  /* 0x00000000000879c3 */ /* 0x000ee20000008800 */
[----:B------:R-:W-:Y:S02]  /*4140*/  HFMA2 R9, -RZ, RZ, 0, 0 ;  /* 0x00000000ff097431 */ /* 0x000fe400000001ff */
[----:B------:R-:W-:Y:S01]  /*4150*/  IMAD.MOV.U32 R11, RZ, RZ, 0x1 ;  /* 0x00000001ff0b7424 */ /* 0x000fe200078e00ff */
[----:B------:R-:W4:Y:S01]  /*4160*/  LDCU UR40, c[0x0][0x370] ;  /* 0x00006e00ff2877ac */ /* 0x000f220008000800 */
[----:B------:R-:W-:Y:S01]  /*4170*/  IMAD.MOV.U32 R10, RZ, RZ, RZ ;  /* 0x000000ffff0a7224 */ /* 0x000fe200078e00ff */
[----:B------:R-:W-:Y:S01]  /*4180*/  MOV R3, 0x1000 ;  /* 0x0000100000037802 */ /* 0x000fe20000000f00 */
[----:B------:R-:W4:Y:S01]  /*4190*/  LDCU.128 UR44, c[0x0][0xb10] ;  /* 0x00016200ff2c77ac */ /* 0x000f220008000c00 */
[----:B------:R-:W1:Y:S01]  /*41a0*/  LDC.64 R12, c[0x0][0x348] ;  /* 0x0000d200ff0c7b82 */ /* 0x000e620000000a00 */
[----:B------:R-:W3:Y:S01]  /*41b0*/  LDCU UR37, c[0x0][0x374] ;  /* 0x00006e80ff2577ac */ /* 0x000ee20008000800 */
[----:B------:R-:W3:Y:S01]  /*41c0*/  LDCU.64 UR38, c[0x0][0x890] ;  /* 0x00011200ff2677ac */ /* 0x000ee20008000a00 */
[----:B------:R-:W3:Y:S01]  /*41d0*/  LDCU UR15, c[0x0][0xb0c] ;  /* 0x00016180ff0f77ac */ /* 0x000ee20008000800 */
[----:B--2---:R-:W-:Y:S01]  /*41e0*/  UISETP.NE.U32.AND UP0, UPT, UR4, URZ, UPT ;  /* 0x000000ff0400728c */ /* 0x004fe2000bf05070 */
[----:B------:R-:W2:Y:S01]  /*41f0*/  LDCU UR54, c[0x0][0xb20] ;  /* 0x00016400ff3677ac */ /* 0x000ea20008000800 */
[----:B------:R-:W2:Y:S01]  /*4200*/  LDCU UR4, c[0x0][0xb30] ;  /* 0x00016600ff0477ac */ /* 0x000ea20008000800 */
[----:B------:R-:W-:Y:S01]  /*4210*/  UMOV UR21, 0x400 ;  /* 0x0000040000157882 */ /* 0x000fe20000000000 */
[----:B----4-:R-:W-:-:S02]  /*4220*/  UIMAD.WIDE.U32 UR52, UR40, UR44, URZ ;  /* 0x0000002c283472a5 */ /* 0x010fc4000f8e00ff */
[----:B---3--:R-:W-:Y:S02]  /*4230*/  UIMAD.WIDE.U32 UR6, UR37, UR47, URZ ;  /* 0x0000002f250672a5 */ /* 0x008fe4000f8e00ff */
[----:B------:R-:W-:Y:S02]  /*4240*/  ULEA UR21, UR8, UR21, 0x18 ;  /* 0x0000001508157291 */ /* 0x000fe4000f8ec0ff */
[----:B------:R-:W-:Y:S02]  /*4250*/  UISETP.NE.U32.AND UP6, UPT, UR38, URZ, UPT ;  /* 0x000000ff2600728c */ /* 0x000fe4000bfc5070 */
[----:B------:R-:W-:Y:S02]  /*4260*/  UIADD3 UR43, UPT, UPT, UR21, 0x98, URZ ;  /* 0x00000098152b7890 */ /* 0x000fe4000fffe0ff */
[----:B------:R-:W-:Y:S02]  /*4270*/  UIADD3 UR33, UPT, UPT, UR21, 0x80, URZ ;  /* 0x0000008015217890 */ /* 0x000fe4000fffe0ff */
[----:B------:R-:W-:-:S02]  /*4280*/  UIADD3 UR25, UPT, UPT, UR21, 0x88, URZ ;  /* 0x0000008815197890 */ /* 0x000fc4000fffe0ff */
[----:B------:R-:W-:Y:S02]  /*4290*/  UIADD3 UR17, UPT, UPT, UR21, 0x90, URZ ;  /* 0x0000009015117890 */ /* 0x000fe4000fffe0ff */
[----:B------:R-:W-:Y:S02]  /*42a0*/  UISETP.NE.AND.EX UP5, UPT, UR5, URZ, UPT, UP0 ;  /* 0x000000ff0500728c */ /* 0x000fe4000bfa5300 */
[----:B------:R-:W-:Y:S01]  /*42b0*/  UISETP.NE.AND UP0, UPT, UR42, 0x1, UPT ;  /* 0x000000012a00788c */ /* 0x000fe2000bf05270 */
[----:B------:R-:W-:Y:S01]  /*42c0*/  UMOV UR52, UR53 ;  /* 0x0000003500347c82 */ /* 0x000fe20008000000 */
[----:B------:R-:W-:Y:S01]  /*42d0*/  UMOV UR51, UR7 ;  /* 0x0000000700337c82 */ /* 0x000fe20008000000 */
[----:B------:R-:W-:Y:S02]  /*42e0*/  USEL UR41, URZ, 0x1, UP4 ;  /* 0x00000001ff297887 */ /* 0x000fe4000a000000 */
[----:B------:R-:W-:Y:S02]  /*42f0*/  UISETP.NE.AND UP0, UPT, UR15, 0x1, UPT ;  /* 0x000000010f00788c */ /* 0x000fe4000bf05270 */
[----:B------:R-:W-:-:S02]  /*4300*/  UPLOP3.LUT UP4, UPT, UPT, UPT, UPT, 0x40, 0x4 ;  /* 0x000000000004789c */ /* 0x000fc40003f8e870 */
[----:B------:R-:W-:Y:S01]  /*4310*/  UISETP.GE.AND UP2, UPT, UR42, 0x1, UPT ;  /* 0x000000012a00788c */ /* 0x000fe2000bf46270 */
[----:B------:R-:W3:Y:S01]  /*4320*/  LDCU.64 UR22, c[0x0][0xb28] ;  /* 0x00016500ff1677ac */ /* 0x000ee20008000a00 */
[----:B------:R-:W-:Y:S02]  /*4330*/  UISETP.NE.AND.EX UP6, UPT, UR39, URZ, UPT, UP6 ;  /* 0x000000ff2700728c */ /* 0x000fe4000bfc5360 */
[----:B------:R-:W-:Y:S02]  /*4340*/  UPRMT UR43, UR8, 0x654, UR43 ;  /* 0x00000654082b7896 */ /* 0x000fe4000800002b */
[----:B------:R-:W-:Y:S02]  /*4350*/  UPRMT UR50, UR8, 0x654, UR33 ;  /* 0x0000065408327896 */ /* 0x000fe40008000021 */
[----:B------:R-:W-:Y:S02]  /*4360*/  UPRMT UR49, UR8, 0x654, UR25 ;  /* 0x0000065408317896 */ /* 0x000fe40008000019 */
[----:B------:R-:W-:-:S02]  /*4370*/  UPRMT UR48, UR8, 0x654, UR17 ;  /* 0x0000065408307896 */ /* 0x000fc40008000011 */
[----:B------:R-:W-:Y:S02]  /*4380*/  USHF.R.U32.HI UR52, URZ, UR45, UR52 ;  /* 0x0000002dff347299 */ /* 0x000fe40008011634 */
[----:B--2---:R-:W-:Y:S02]  /*4390*/  USHF.R.U32.HI UR51, URZ, UR54, UR51 ;  /* 0x00000036ff337299 */ /* 0x004fe40008011633 */
[----:B------:R-:W-:Y:S02]  /*43a0*/  UISETP.NE.AND UP0, UPT, UR46, 0x1, UPT ;  /* 0x000000012e00788c */ /* 0x000fe4000bf05270 */
[----:B-1----:R-:W-:-:S11]  /*43b0*/  UISETP.NE.AND UP3, UPT, UR4, 0x1, UPT ;  /* 0x000000010400788c */ /* 0x002fd6000bf65270 */
.L_x_90:
[C---:B------:R-:W-:Y:S02]  /*43c0*/  LEA R8, R10.reuse, UR21, 0x3 ;  /* 0x000000150a087c11 */ /* 0x040fe4000f8e18ff */
[----:B------:R-:W-:Y:S02]  /*43d0*/  SHF.L.U32 R0, R9, 0x1f, RZ ;  /* 0x0000001f09007819 */ /* 0x000fe400000006ff */
[----:B------:R-:W-:Y:S02]  /*43e0*/  LEA R4, R10, UR21, 0x4 ;  /* 0x000000150a047c11 */ /* 0x000fe4000f8e20ff */
[----:B-1----:R-:W1:Y:S02]  /*43f0*/  SYNCS.PHASECHK.TRANS64.TRYWAIT P0, [R8+URZ+0xd0], R0 ;  /* 0x0000d000080075a7 */ /* 0x002e6400080011ff */
[----:B-1----:R-:W-:Y:S05]  /*4400*/  @!P0 BRA `(.L_x_80) ;  /* 0x0000004c00388947 */ /* 0x002fea0003800000 */
.L_x_178:
[----:B------:R-:W2:Y:S01]  /*4410*/  LDS.128 R4, [R4+0x160] ;  /* 0x0001600004047984 */ /* 0x000ea20000000c00 */
[----:B------:R-:W-:Y:S01]  /*4420*/  UISETP.GE.AND UP0, UPT, UR42, 0x1, UPT ;  /* 0x000000012a00788c */ /* 0x000fe2000bf06270 */
[----:B------:R-:W-:Y:S01]  /*4430*/  @!PT LDS RZ, [RZ] ;  /* 0x00000000fffff984 */ /* 0x000fe20000000800 */
[----:B------:R-:W-:Y:S01]  /*4440*/  @!PT LDS RZ, [RZ] ;  /* 0x00000000fffff984 */ /* 0x000fe20000000800 */
[----:B------:R-:W-:Y:S01]  /*4450*/  @!PT LDS RZ, [RZ] ;  /* 0x00000000fffff984 */ /* 0x000fe20000000800 */
[----:B------:R-:W-:Y:S01]  /*4460*/  @!PT LDS RZ, [RZ] ;  /* 0x00000000fffff984 */ /* 0x000fe20000000800 */
[----:B------:R4:W-:Y:S06]  /*4470*/  MEMBAR.ALL.CTA ;  /* 0x0000000000007992 */ /* 0x0009ec0000008000 */
[----:B----4-:R-:W4:Y:S01]  /*4480*/  FENCE.VIEW.ASYNC.S ;  /* 0x00000000000073c6 */ /* 0x010f220000000000 */
[----:B--2---:R-:W-:Y:S11]  /*4490*/  LOP3.LUT P0, RZ, R6, 0x1, RZ, 0xc0, !PT ;  /* 0x0000000106ff7812 */ /* 0x004ff6000780c0ff */
[----:B------:R-:W-:Y:S02]  /*44a0*/  @!UPT UIADD3 URZ, UPT, UPT, URZ, URZ, URZ ;  /* 0x000000fffffff290 */ /* 0x000fe4000fffe0ff */
[----:B----4-:R-:W-:Y:S01]  /*44b0*/  VOTEU.ANY UP2, P0 ;  /* 0x0000000000ff7886 */ /* 0x010fe20000040100 */
[----:B------:R-:W-:Y:S11]  /*44c0*/  PLOP3.LUT P0, PT, PT, PT, UP2, 0x80, 0x8 ;  /* 0x000000000008781c */ /* 0x000ff60003f0f028 */
[----:B------:R-:W-:Y:S02]  /*44d0*/  @!UPT UIADD3 URZ, UPT, UPT, URZ, URZ, URZ ;  /* 0x000000fffffff290 */ /* 0x000fe4000fffe0ff */
[----:B-1----:R-:W-:Y:S02]  /*44e0*/  @P0 SHF.R.U32.HI R0, RZ, 0x10, R5 ;  /* 0x00000010ff000819 */ /* 0x002fe40000011605 */
[----:B------:R-:W-:Y:S02]  /*44f0*/  @P0 MOV R2, R4 ;  /* 0x0000000400020202 */ /* 0x000fe40000000f00 */
[----:B------:R-:W-:Y:S01]  /*4500*/  @P0 R2UR UR4, R0 ;  /* 0x00000000000402ca */ /* 0x000fe200000e0000 */
[----:B------:R-:W-:Y:S01]  /*4510*/  VIADD R0, R8, 0xe0 ;  /* 0x000000e008007836 */ /* 0x000fe20000000000 */
[----:B------:R-:W-:Y:S02]  /*4520*/  @P0 LOP3.LUT R4, R5, 0xffff, RZ, 0xc0, !PT ;  /* 0x0000ffff05040812 */ /* 0x000fe400078ec0ff */
[----:B------:R-:W-:Y:S02]  /*4530*/  @P0 R2UR UR6, R2 ;  /* 0x00000000020602ca */ /* 0x000fe400000e0000 */
[----:B------:R-:W-:Y:S02]  /*4540*/  PRMT R0, RZ, 0x654, R0 ;  /* 0x00000654ff007816 */ /* 0x000fe40000000000 */
[----:B------:R-:W-:Y:S02]  /*4550*/  @P0 R2UR UR5, R4 ;  /* 0x00000000040502ca */ /* 0x000fe400000e0000 */
[----:B------:R1:W-:Y:S03]  /*4560*/  SYNCS.ARRIVE.TRANS64.RED.A1T0 RZ, [R0+URZ], RZ ;  /* 0x000000ff00ff79a7 */ /* 0x0003e600081004ff */
[----:B------:R-:W-:Y:S04]  /*4570*/  @UP2 UMOV UR29, UR4 ;  /* 0x00000004001d2c82 */ /* 0x000fe80008000000 */
[----:B------:R-:W-:Y:S04]  /*4580*/  @UP2 UMOV UR14, UR6 ;  /* 0x00000006000e2c82 */ /* 0x000fe80008000000 */
[----:B------:R-:W-:Y:S01]  /*4590*/  @UP2 UMOV UR13, UR5 ;  /* 0x00000005000d2c82 */ /* 0x000fe20008000000 */
[----:B------:R-:W-:Y:S05]  /*45a0*/  BRA.U !UP0, `(.L_x_81) ;  /* 0x0000000108c07547 */ /* 0x000fea000b800000 */
[----:B------:R-:W-:Y:S02]  /*45b0*/  UIMAD.WIDE.U32 UR18, UR13, UR47, URZ ;  /* 0x0000002f0d1272a5 */ /* 0x000fe4000f8e00ff */
[----:B------:R-:W-:Y:S02]  /*45c0*/  UP2UR UR16, UPR, URZ, 0x4 ;  /* 0x00000004ff107883 */ /* 0x000fe40008000000 */
[----:B------:R-:W-:Y:S02]  /*45d0*/  UISETP.NE.AND UP2, UPT, UR46, 0x1, UPT ;  /* 0x000000012e00788c */ /* 0x000fe4000bf45270 */
[----:B------:R-:W-:Y:S02]  /*45e0*/  UIMAD.WIDE.U32 UR26, UR14, UR44, URZ ;  /* 0x0000002c0e1a72a5 */ /* 0x000fe4000f8e00ff */
[----:B------:R-:W-:Y:S02]  /*45f0*/  USEL UR4, UR37, UR51, !UP2 ;  /* 0x0000003325047287 */ /* 0x000fe4000d000000 */
[----:B------:R-:W-:Y:S02]  /*4600*/  UISETP.NE.AND UP0, UPT, UR15, 0x1, UPT ;  /* 0x000000010f00788c */ /* 0x000fe4000bf05270 */
[----:B------:R-:W-:Y:S02]  /*4610*/  UP2UR UR20, UPR, URZ, 0x2 ;  /* 0x00000002ff147883 */ /* 0x000fe40008000000 */
[----:B------:R-:W-:Y:S02]  /*4620*/  UISETP.NE.AND UP1, UPT, UR42, 0x1, UPT ;  /* 0x000000012a00788c */ /* 0x000fe4000bf25270 */
[----:B---3--:R-:W-:Y:S02]  /*4630*/  UIMAD.WIDE.U32 UR8, UR4, UR22, URZ ;  /* 0x00000016040872a5 */ /* 0x008fe4000f8e00ff */
[----:B------:R-:W-:Y:S01]  /*4640*/  USEL UR7, UR40, UR52, !UP0 ;  /* 0x0000003428077287 */ /* 0x000fe2000c000000 */
[----:B------:R-:W-:Y:S02]  /*4650*/  UMOV UR5, UR19 ;  /* 0x0000001300057c82 */ /* 0x000fe40008000000 */
[----:B------:R-:W-:Y:S02]  /*4660*/  USHF.R.U32.HI UR6, URZ, UR54, UR5 ;  /* 0x00000036ff067299 */ /* 0x000fe40008011605 */
[----:B------:R-:W-:Y:S02]  /*4670*/  UIMAD.WIDE.U32 UR10, UR7, UR22, URZ ;  /* 0x00000016070a72a5 */ /* 0x000fe4000f8e00ff */
[----:B------:R-:W-:Y:S02]  /*4680*/  USEL UR6, UR13, UR6, !UP2 ;  /* 0x000000060d067287 */ /* 0x000fe4000d000000 */
[----:B------:R-:W-:Y:S01]  /*4690*/  UISETP.NE.AND UP2, UPT, UR16, URZ, UPT ;  /* 0x000000ff1000728c */ /* 0x000fe2000bf45270 */
[----:B------:R-:W-:Y:S02]  /*46a0*/  UMOV UR5, UR27 ;  /* 0x0000001b00057c82 */ /* 0x000fe40008000000 */
[----:B------:R-:W-:Y:S03]  /*46b0*/  USHF.R.U32.HI UR12, URZ, UR45, UR5 ;  /* 0x0000002dff0c7299 */ /* 0x000fe60008011605 */
[----:B------:R-:W-:Y:S02]  /*46c0*/  UMOV UR5, UR9 ;  /* 0x0000000900057c82 */ /* 0x000fe40008000000 */
[----:B------:R-:W-:Y:S03]  /*46d0*/  @UP1 USHF.R.U32.HI UR4, URZ, UR23, UR5 ;  /* 0x00000017ff041299 */ /* 0x000fe60008011605 */
[----:B------:R-:W-:Y:S01]  /*46e0*/  UMOV UR5, UR11 ;  /* 0x0000000b00057c82 */ /* 0x000fe20008000000 */
[----:B------:R-:W-:Y:S02]  /*46f0*/  UIMAD UR4, UR42, UR4, URZ ;  /* 0x000000042a0472a4 */ /* 0x000fe4000f8e02ff */
[----:B------:R-:W-:Y:S02]  /*4700*/  @UP1 USHF.R.U32.HI UR7, URZ, UR23, UR5 ;  /* 0x00000017ff071299 */ /* 0x000fe40008011605 */
[----:B------:R-:W-:Y:S02]  /*4710*/  USEL UR5, UR14, UR12, !UP0 ;  /* 0x0000000c0e057287 */ /* 0x000fe4000c000000 */
[----:B------:R-:W-:Y:S02]  /*4720*/  UIMAD.WIDE.U32 UR10, UR6, UR22, URZ ;  /* 0x00000016060a72a5 */ /* 0x000fe4000f8e00ff */
[----:B------:R-:W-:Y:S02]  /*4730*/  UIMAD UR8, UR42, UR7, URZ ;  /* 0x000000072a0872a4 */ /* 0x000fe4000f8e02ff */
[----:B------:R-:W-:Y:S03]  /*4740*/  UISETP.GE.AND UP0, UPT, UR6, UR4, UPT ;  /* 0x000000040600728c */ /* 0x000fe6000bf06270 */
[----:B------:R-:W-:Y:S01]  /*4750*/  UMOV UR4, UR11 ;  /* 0x0000000b00047c82 */ /* 0x000fe20008000000 */
[----:B------:R-:W-:Y:S02]  /*4760*/  UISETP.GE.OR UP0, UPT, UR5, UR8, UP0 ;  /* 0x000000080500728c */ /* 0x000fe40008706670 */
[----:B------:R-:W-:Y:S02]  /*4770*/  USHF.R.U32.HI UR4, URZ, UR23, UR4 ;  /* 0x00000017ff047299 */ /* 0x000fe40008011604 */
[----:B------:R-:W-:Y:S02]  /*4780*/  UIMAD.WIDE.U32 UR8, UR5, UR22, URZ ;  /* 0x00000016050872a5 */ /* 0x000fe4000f8e00ff */
[----:B------:R-:W-:Y:S04]  /*4790*/  USEL UR10, UR6, UR4, !UP1 ;  /* 0x00000004060a7287 */ /* 0x000fe8000c800000 */
[----:B------:R-:W-:Y:S01]  /*47a0*/  UIADD3 UR11, UPT, UPT, -UR10, URZ, URZ ;  /* 0x000000ff0a0b7290 */ /* 0x000fe2000fffe1ff */
[----:B------:R-:W-:Y:S02]  /*47b0*/  @!UP0 UMOV UR4, UR9 ;  /* 0x0000000900048c82 */ /* 0x000fe40008000000 */
[----:B------:R-:W-:Y:S02]  /*47c0*/  @!UP0 USHF.R.U32.HI UR4, URZ, UR23, UR4 ;  /* 0x00000017ff048299 */ /* 0x000fe40008011604 */
[----:B------:R-:W-:Y:S02]  /*47d0*/  UIMAD UR8, UR42, UR11, UR6 ;  /* 0x0000000b2a0872a4 */ /* 0x000fe4000f8e0206 */
[----:B------:R-:W-:Y:S02]  /*47e0*/  @!UP0 USEL UR4, UR5, UR4, !UP1 ;  /* 0x0000000405048287 */ /* 0x000fe4000c800000 */
[----:B------:R-:W-:Y:S02]  /*47f0*/  UISETP.NE.AND UP1, UPT, UR20, URZ, UPT ;  /* 0x000000ff1400728c */ /* 0x000fe4000bf25270 */
[----:B------:R-:W-:Y:S02]  /*4800*/  @!UP0 UIMAD UR8, UR7, UR8, UR4 ;  /* 0x00000008070882a4 */ /* 0x000fe4000f8e0204 */
[----:B------:R-:W-:Y:S02]  /*4810*/  @!UP0 UIADD3 UR9, UPT, UPT, UR10, -UR4, URZ ;  /* 0x800000040a098290 */ /* 0x000fe4000fffe0ff */
[----:B------:R-:W-:Y:S02]  /*4820*/  UIADD3 UR4, UPT, UPT, -UR5, URZ, URZ ;  /* 0x000000ff05047290 */ /* 0x000fe4000fffe1ff */
[----:B------:R-:W-:Y:S02]  /*4830*/  UIADD3 UR7, UPT, UPT, -UR6, URZ, URZ ;  /* 0x000000ff06077290 */ /* 0x000fe4000fffe1ff */
[----:B------:R-:W-:Y:S02]  /*4840*/  @!UP0 UIMAD UR6, UR9, UR42, UR5 ;  /* 0x0000002a090682a4 */ /* 0x000fe4000f8e0205 */
[----:B------:R-:W-:Y:S02]  /*4850*/  UIMAD UR14, UR15, UR4, UR14 ;  /* 0x000000040f0e72a4 */ /* 0x000fe4000f8e020e */
[----:B------:R-:W-:Y:S01]  /*4860*/  UIMAD UR13, UR46, UR7, UR13 ;  /* 0x000000072e0d72a4 */ /* 0x000fe2000f8e020d */
[----:B------:R-:W-:Y:S02]  /*4870*/  @!UP0 UMOV UR5, UR8 ;  /* 0x0000000800058c82 */ /* 0x000fe40008000000 */
[----:B------:R-:W-:Y:S02]  /*4880*/  UIMAD UR14, UR5, UR15, UR14 ;  /* 0x0000000f050e72a4 */ /* 0x000fe4000f8e020e */
[----:B------:R-:W-:Y:S11]  /*4890*/  UIMAD UR13, UR6, UR46, UR13 ;  /* 0x0000002e060d72a4 */ /* 0x000ff6000f8e020d */
[----:B------:R-:W-:Y:S01]  /*48a0*/  @!UPT UIADD3 URZ, UPT, UPT, URZ, URZ, URZ ;  /* 0x000000fffffff290 */ /* 0x000fe2000fffe0ff */
.L_x_81:
[----:B------:R-:W2:Y:S01]  /*48b0*/  @!UP3 LDCU.128 UR8, c[0x0][0xb10] ;  /* 0x00016200ff08b7ac */ /* 0x000ea20008000c00 */
[----:B------:R-:W-:Y:S02]  /*48c0*/  ISETP.NE.U32.AND P0, PT, RZ, UR38, PT ;  /* 0x00000026ff007c0c */ /* 0x000fe4000bf05070 */
[----:B------:R-:W-:Y:S02]  /*48d0*/  SHF.L.U32 R4, R11, 0x1f, RZ ;  /* 0x0000001f0b047819 */ /* 0x000fe400000006ff */
[----:B------:R-:W-:Y:S01]  /*48e0*/  ISETP.NE.AND.EX P0, PT, RZ, UR39, PT, P0 ;  /* 0x00000027ff007c0c */ /* 0x000fe2000bf05300 */
[----:B------:R-:W4:Y:S01]  /*48f0*/  @!UP3 LDCU UR5, c[0x0][0xb0c] ;  /* 0x00016180ff05b7ac */ /* 0x000f220008000800 */
[----:B------:R-:W-:Y:S02]  /*4900*/  USHF.L.U32 UR35, UR30, 0x6, URZ ;  /* 0x000000061e237899 */ /* 0x000fe400080006ff */
[----:B------:R-:W-:Y:S02]  /*4910*/  USHF.L.U32 UR34, UR31, 0x7, URZ ;  /* 0x000000071f227899 */ /* 0x000fe400080006ff */
[----:B--2---:R-:W-:Y:S07]  /*4920*/  UIMAD.WIDE.U32 UR6, UR14, UR8, URZ ;  /* 0x000000080e0672a5 */ /* 0x004fee000f8e00ff */
[----:B------:R-:W-:Y:S01]  /*4930*/  @!UP3 UMOV UR4, UR7 ;  /* 0x000000070004bc82 */ /* 0x000fe20008000000 */
[----:B----4-:R-:W-:Y:S02]  /*4940*/  @!UP3 UISETP.NE.AND UP0, UPT, UR5, 0x1, UPT ;  /* 0x000000010500b88c */ /* 0x010fe4000bf05270 */
[----:B------:R-:W-:Y:S02]  /*4950*/  @!UP3 USHF.R.U32.HI UR4, URZ, UR9, UR4 ;  /* 0x00000009ff04b299 */ /* 0x000fe40008011604 */
[----:B------:R-:W-:Y:S02]  /*4960*/  UIMAD.WIDE.U32 UR6, UR13, UR11, URZ ;  /* 0x0000000b0d0672a5 */ /* 0x000fe4000f8e00ff */
[----:B------:R-:W-:Y:S02]  /*4970*/  @!UP3 USEL UR8, UR14, UR4, !UP0 ;  /* 0x000000040e08b287 */ /* 0x000fe4000c000000 */
[----:B------:R-:W-:Y:S03]  /*4980*/  @!UP3 UISETP.NE.AND UP0, UPT, UR10, 0x1, UPT ;  /* 0x000000010a00b88c */ /* 0x000fe6000bf05270 */
[----:B------:R-:W-:Y:S02]  /*4990*/  @!UP3 UMOV UR6, UR7 ;  /* 0x000000070006bc82 */ /* 0x000fe40008000000 */
[----:B------:R-:W2:Y:S02]  /*49a0*/  @!UP3 LDCU UR4, c[0x0][0xb20] ;  /* 0x00016400ff04b7ac */ /* 0x000ea40008000800 */
[----:B--2---:R-:W-:Y:S04]  /*49b0*/  @!UP3 USHF.R.U32.HI UR6, URZ, UR4, UR6 ;  /* 0x00000004ff06b299 */ /* 0x004fe80008011606 */
[----:B------:R-:W-:Y:S04]  /*49c0*/  @!UP3 USEL UR6, UR13, UR6, !UP0 ;  /* 0x000000060d06b287 */ /* 0x000fe8000c000000 */
[----:B------:R-:W-:Y:S02]  /*49d0*/  @!UP3 UIADD3 UR4, UPT, UPT, -UR8, UR6, URZ ;  /* 0x000000060804b290 */ /* 0x000fe4000fffe1ff */
[----:B------:R-:W-:Y:S02]  /*49e0*/  @!UP3 UIADD3 UR6, UPT, UPT, UR8, -UR6, URZ ;  /* 0x800000060806b290 */ /* 0x000fe4000fffe0ff */
[----:B------:R-:W-:Y:S02]  /*49f0*/  @!UP3 UIMAD UR14, UR4, UR5, UR14 ;  /* 0x00000005040eb2a4 */ /* 0x000fe4000f8e020e */
[----:B------:R-:W-:Y:S01]  /*4a00*/  @!UP3 UIMAD UR13, UR6, UR10, UR13 ;  /* 0x0000000a060db2a4 */ /* 0x000fe2000f8e020d */
[----:B------:R-:W-:Y:S11]  /*4a10*/  BRA.U UP4, `(.L_x_82) ;  /* 0x0000000104107547 */ /* 0x000ff6000b800000 */
[----:B------:R-:W-:Y:S04]  /*4a20*/  MOV R2, UR41 ;  /* 0x0000002900027c02 */ /* 0x000fe80008000f00 */
[----:B------:R-:W-:Y:S04]  /*4a30*/  SHF.L.U32 R2, R2, 0x1f, RZ ;  /* 0x0000001f02027819 */ /* 0x000fe800000006ff */
[----:B------:R-:W2:Y:S02]  /*4a40*/  SYNCS.PHASECHK.TRANS64.TRYWAIT P1, [UR21+0xc8], R2 ;  /* 0x0000c802ff0075a7 */ /* 0x000ea40008021115 */
[----:B--2---:R-:W-:Y:S05]  /*4a50*/  @!P1 BRA `(.L_x_83) ;  /* 0x0000004400b89947 */ /* 0x004fea0003800000 */
.L_x_82:
[----:B------:R-:W-:Y:S05]  /*4a60*/  BRA.U !UP6, `(.L_x_84) ;  /* 0x000000010e387547 */ /* 0x000fea000b800000 */
[----:B------:R-:W-:Y:S01]  /*4a70*/  UPLOP3.LUT UP1, UPT, UPT, UPT, UP5, 0x80, 0x8 ;  /* 0x000000000008789c */ /* 0x000fe20003f2f050 */
[----:B-1----:R-:W-:Y:S01]  /*4a80*/  HFMA2 R0, -RZ, RZ, 0, 5.9604644775390625e-08 ;  /* 0x00000001ff007431 */ /* 0x002fe200000001ff */
[----:B------:R-:W1:Y:S01]  /*4a90*/  LDCU.64 UR8, c[0x0][0x358] ;  /* 0x00006b00ff0877ac */ /* 0x000e620008000a00 */
[----:B------:R-:W-:Y:S03]  /*4aa0*/  IMAD.MOV.U32 R45, RZ, RZ, 0x1 ;  /* 0x00000001ff2d7424 */ /* 0x000fe600078e00ff */
[----:B------:R-:W-:Y:S05]  /*4ab0*/  PLOP3.LUT P1, PT, PT, PT, UP1, 0x80, 0x8 ;  /* 0x000000000008781c */ /* 0x000fea0003f2f018 */
[----:B------:R-:W2:Y:S01]  /*4ac0*/  @UP1 LDCU.64 UR4, c[0x0][0x888] ;  /* 0x00011100ff0417ac */ /* 0x000ea20008000a00 */
[----:B------:R-:W-:Y:S07]  /*4ad0*/  @UP1 UIMAD UR6, UR36, UR38, URZ ;  /* 0x00000026240612a4 */ /* 0x000fee000f8e02ff */
[----:B------:R-:W-:Y:S01]  /*4ae0*/  @!P1 PRMT R45, R0, 0x7610, R45 ;  /* 0x00007610002d9816 */ /* 0x000fe2000000002d */
[----:B--2---:R-:W-:Y:S06]  /*4af0*/  @UP1 UIMAD.WIDE UR4, UR6, 0x4, UR4 ;  /* 0x00000004060418a5 */ /* 0x004fec000f8e0204 */
[----:B------:R-:W-:Y:S01]  /*4b00*/  IMAD.U32 R6, RZ, RZ, UR4 ;  /* 0x00000004ff067e24 */ /* 0x000fe2000f8e00ff */
[----:B------:R-:W-:Y:S04]  /*4b10*/  MOV R7, UR5 ;  /* 0x0000000500077c02 */ /* 0x000fe80008000f00 */
[----:B------:R-:W2:Y:S01]  /*4b20*/  @!UP1 LDCU UR4, c[0x0][0x880] ;  /* 0x00011000ff0497ac */ /* 0x000ea20008000800 */
[----:B-1---5:R4:W5:Y:S02]  /*4b30*/  @P1 LDG.E R27, desc[UR8][R6.64] ;  /* 0x00000008061b1981 */ /* 0x022964000c1e1900 */
[----:B--2-4-:R-:W-:Y:S07]  /*4b40*/  @!P1 IMAD.U32 R27, RZ, RZ, UR4 ;  /* 0x00000004ff1b9e24 */ /* 0x014fee000f8e00ff */
.L_x_84:
[----:B-----5:R-:W-:Y:S01]  /*4b50*/  @!P0 FSETP.EQ.AND P2, PT, R27, RZ, PT ;  /* 0x000000ff1b00820b */ /* 0x020fe20003f42000 */
[----:B------:R-:W-:Y:S01]  /*4b60*/  @!UPT UIADD3 URZ, UPT, UPT, URZ, URZ, URZ ;  /* 0x000000fffffff290 */ /* 0x000fe2000fffe0ff */
[----:B------:R-:W-:Y:S11]  /*4b70*/  @!P0 BRA `(.L_x_85) ;  /* 0x0000000000148947 */ /* 0x000ff60003800000 */
[----:B------:R-:W-:Y:S02]  /*4b80*/  LOP3.LUT P0, RZ, R45, 0xff, RZ, 0xc0, !PT ;  /* 0x000000ff2dff7812 */ /* 0x000fe4000780c0ff */
[----:B------:R-:W-:Y:S04]  /*4b90*/  PLOP3.LUT P2, PT, PT, PT, UP1, 0x80, 0x8 ;  /* 0x000000000008781c */ /* 0x000fe80003f4f018 */
[----:B------:R-:W-:Y:S07]  /*4ba0*/  PLOP3.LUT P2, PT, P2, PT, PT, 0x8, 0x80 ;  /* 0x000000000080781c */ /* 0x000fee000174e170 */
[----:B------:R-:W-:Y:S11]  /*4bb0*/  @P0 FSETP.EQ.AND P2, PT, R27, RZ, PT ;  /* 0x000000ff1b00020b */ /* 0x000ff60003f42000 */
[----:B------:R-:W-:Y:S02]  /*4bc0*/  @!UPT UIADD3 URZ, UPT, UPT, URZ, URZ, URZ ;  /* 0x000000fffffff290 */ /* 0x000fe4000fffe0ff */
.L_x_85:
[----:B------:R-:W2:Y:S01]  /*4bd0*/  SYNCS.PHASECHK.TRANS64.TRYWAIT P0, [UR21+0xa0], R4 ;  /* 0x0000a004ff0075a7 */ /* 0x000ea20008001115 */
[----:B------:R-:W-:Y:S04]  /*4be0*/  ELECT P1, URZ, PT ;  /* 0x0000000000ff782f */ /* 0x000fe80003820000 */
[----:B------:R-:W-:Y:S01]  /*4bf0*/  PLOP3.LUT P1, PT, P2, P1, PT, 0xf2, 0x2f ;  /* 0x00000000002f781c */ /* 0x000fe20001723e72 */
[----:B------:R-:W-:Y:S01]  /*4c00*/  @!UPT UIADD3 URZ, UPT, UPT, URZ, URZ, URZ ;  /* 0x000000fffffff290 */ /* 0x000fe2000fffe0ff */
[----:B--2---:R-:W-:Y:S11]  /*4c10*/  @!P0 BRA `(.L_x_86) ;  /* 0x0000004400608947 */ /* 0x004ff60003800000 */
.L_x_181:
[----:B-1----:R-:W-:Y:S01]  /*4c20*/  @!P1 IADD3 R2, P0, PT, R12, 0x580, RZ ;  /* 0x000005800c029810 */ /* 0x002fe20007f1e0ff */
[----:B------:R-:W-:Y:S01]  /*4c30*/  VOTEU.ALL UP0, P1 ;  /* 0x0000000000ff7886 */ /* 0x000fe20000800000 */
[----:B------:R-:W-:Y:S01]  /*4c40*/  UMOV UR6, 0x0 ;  /* 0x0000000000067882 */ /* 0x000fe20000000000 */
[----:B------:R-:W-:Y:S01]  /*4c50*/  UMOV UR7, 0x10000000 ;  /* 0x1000000000077882 */ /* 0x000fe20000000000 */
[----:B------:R-:W-:Y:S01]  /*4c60*/  @!P1 R2UR UR5, R2 ;  /* 0x00000000020592ca */ /* 0x000fe200000e0000 */
[----:B------:R-:W-:Y:S01]  /*4c70*/  @!P1 IMAD.X R0, RZ, RZ, R13, P0 ;  /* 0x000000ffff009224 */ /* 0x000fe200000e060d */
[----:B------:R-:W-:Y:S01]  /*4c80*/  @!UP0 UIADD3 UR32, UPT, UPT, UR21, 0x200, URZ ;  /* 0x0000020015208890 */ /* 0x000fe2000fffe0ff */
[----:B------:R-:W-:Y:S03]  /*4c90*/  VOTEU.ALL UP0, P1 ;  /* 0x0000000000ff7886 */ /* 0x000fe60000800000 */
[----:B------:R-:W-:Y:S01]  /*4ca0*/  @!P1 R2UR UR4, R0 ;  /* 0x00000000000492ca */ /* 0x000fe200000e0000 */
[----:B------:R-:W-:Y:S06]  /*4cb0*/  @!P1 IMAD.MOV.U32 R0, RZ, RZ, 0x1000 ;  /* 0x00001000ff009424 */ /* 0x000fec00078e00ff */
[----:B------:R-:W-:Y:S06]  /*4cc0*/  IMAD.U32 R6, RZ, RZ, UR5 ;  /* 0x00000005ff067e24 */ /* 0x000fec000f8e00ff */
[----:B------:R-:W-:Y:S01]  /*4cd0*/  IMAD.U32 R7, RZ, RZ, UR4 ;  /* 0x00000004ff077e24 */ /* 0x000fe2000f8e00ff */
[----:B------:R-:W-:Y:S04]  /*4ce0*/  @!P1 R2UR UR4, R6 ;  /* 0x00000000060492ca */ /* 0x000fe800000e0000 */
[----:B------:R-:W-:Y:S11]  /*4cf0*/  @!P1 R2UR UR5, R7 ;  /* 0x00000000070592ca */ /* 0x000ff600000e0000 */
[----:B------:R-:W-:Y:S02]  /*4d00*/  @!UPT UIADD3 URZ, UPT, UPT, URZ, URZ, URZ ;  /* 0x000000fffffff290 */ /* 0x000fe4000fffe0ff */
[----:B------:R1:W-:Y:S01]  /*4d10*/  @!UP0 UTMALDG.3D [UR32], [UR4], desc[UR6] ;  /* 0x00000620040085b4 */ /* 0x0003e20008011000 */
[----:B------:R1:W-:Y:S01]  /*4d20*/  @!P1 SYNCS.ARRIVE.TRANS64.RED.A0TR RZ, [UR21+0x80], R0 ;  /* 0x00008000ffff99a7 */ /* 0x0003e20008300415 */
[----:B------:R-:W-:Y:S01]  /*4d30*/  SYNCS.ARRIVE.TRANS64.RED.A1T0 RZ, [UR50], RZ ;  /* 0x000000ffffff79a7 */ /* 0x000fe20008100432 */
[----:B------:R-:W2:Y:S02]  /*4d40*/  SYNCS.PHASECHK.TRANS64.TRYWAIT P0, [UR21+0xa8], R4 ;  /* 0x0000a804ff0075a7 */ /* 0x000ea40008001115 */
[----:B-12---:R-:W-:Y:S05]  /*4d50*/  @!P0 BRA `(.L_x_87) ;  /* 0x0000004400288947 */ /* 0x006fea0003800000 */
.L_x_183:
[----:B------:R-:W-:Y:S01]  /*4d60*/  @!P1 IADD3 R2, P0, PT, R12, 0x580, RZ ;  /* 0x000005800c029810 */ /* 0x000fe20007f1e0ff */
[----:B------:R-:W-:Y:S01]  /*4d70*/  VOTEU.ALL UP0, P1 ;  /* 0x0000000000ff7886 */ /* 0x000fe20000800000 */
[----:B------:R-:W-:Y:S01]  /*4d80*/  UMOV UR6, 0x0 ;  /* 0x0000000000067882 */ /* 0x000fe20000000000 */
[----:B------:R-:W-:Y:S01]  /*4d90*/  UMOV UR7, 0x10000000 ;  /* 0x1000000000077882 */ /* 0x000fe20000000000 */
[----:B------:R-:W-:Y:S01]  /*4da0*/  @!P1 R2UR UR5, R2 ;  /* 0x00000000020592ca */ /* 0x000fe200000e0000 */
[----:B-1----:R-:W-:Y:S01]  /*4db0*/  @!P1 IMAD.X R0, RZ, RZ, R13, P0 ;  /* 0x000000ffff009224 */ /* 0x002fe200000e060d */
[----:B------:R-:W-:Y:S02]  /*4dc0*/  @!UP0 UIADD3 UR26, UPT, UPT, UR34, 0x20, URZ ;  /* 0x00000020221a8890 */ /* 0x000fe4000fffe0ff */
[----:B------:R-:W-:Y:S02]  /*4dd0*/  @!UP0 UIADD3 UR24, UPT, UPT, UR21, 0x1200, URZ ;  /* 0x0000120015188890 */ /* 0x000fe4000fffe0ff */
[----:B------:R-:W-:Y:S01]  /*4de0*/  @!P1 R2UR UR4, R0 ;  /* 0x00000000000492ca */ /* 0x000fe200000e0000 */
[----:B------:R-:W-:Y:S01]  /*4df0*/  VOTEU.ALL UP0, P1 ;  /* 0x0000000000ff7886 */ /* 0x000fe20000800000 */
[----:B------:R-:W-:Y:S01]  /*4e00*/  @!P1 IMAD.MOV.U32 R0, RZ, RZ, 0x1000 ;  /* 0x00001000ff009424 */ /* 0x000fe200078e00ff */
[----:B------:R-:W-:Y:S01]  /*4e10*/  UMOV UR27, UR35 ;  /* 0x00000023001b7c82 */ /* 0x000fe20008000000 */
[----:B------:R-:W-:Y:S03]  /*4e20*/  UMOV UR28, UR36 ;  /* 0x00000024001c7c82 */ /* 0x000fe60008000000 */
        /* <DEDUP_REMOVED lines=10> */
.L_x_185:
[----:B------:R-:W-:Y:S01]  /*4ed0*/  @!P1 IADD3 R2, P0, PT, R12, 0x580, RZ ;  /* 0x000005800c029810 */ /* 0x000fe20007f1e0ff */
[----:B------:R-:W-:Y:S01]  /*4ee0*/  VOTEU.ALL UP0, P1 ;  /* 0x0000000000ff7886 */ /* 0x000fe20000800000 */
[----:B------:R-:W-:Y:S01]  /*4ef0*/  UMOV UR6, 0x0 ;  /* 0x0000000000067882 */ /* 0x000fe20000000000 */
[----:B------:R-:W-:Y:S01]  /*4f00*/  UMOV UR7, 0x10000000 ;  /* 0x1000000000077882 */ /* 0x000fe20000000000 */
[----:B------:R-:W-:Y:S01]  /*4f10*/  @!P1 R2UR UR5, R2 ;  /* 0x00000000020592ca */ /* 0x000fe200000e0000 */
[----:B-1----:R-:W-:Y:S01]  /*4f20*/  @!P1 IMAD.X R0, RZ, RZ, R13, P0 ;  /* 0x000000ffff009224 */ /* 0x002fe200000e060d */
[----:B------:R-:W-:Y:S01]  /*4f30*/  @!UP0 UIADD3 UR18, UPT, UPT, UR34, 0x40, URZ ;  /* 0x0000004022128890 */ /* 0x000fe2000fffe0ff */
[----:B------:R-:W-:Y:S01]  /*4f40*/  VIADD R10, R10, 0x1 ;  /* 0x000000010a0a7836 */ /* 0x000fe20000000000 */
        /* <DEDUP_REMOVED lines=16> */
.L_x_187:
[----:B------:R-:W-:Y:S01]  /*5050*/  @!P1 IADD3 R2, P0, PT, R12, 0x580, RZ ;  /* 0x000005800c029810 */ /* 0x000fe20007f1e0ff */
[----:B------:R-:W-:Y:S01]  /*5060*/  VOTEU.ALL UP0, P1 ;  /* 0x0000000000ff7886 */ /* 0x000fe20000800000 */
[----:B------:R-:W-:Y:S01]  /*5070*/  UMOV UR6, 0x0 ;  /* 0x0000000000067882 */ /* 0x000fe20000000000 */
[----:B------:R-:W-:Y:S01]  /*5080*/  UMOV UR7, 0x10000000 ;  /* 0x1000000000077882 */ /* 0x000fe20000000000 */
[----:B------:R-:W-:Y:S01]  /*5090*/  @!P1 R2UR UR5, R2 ;  /* 0x00000000020592ca */ /* 0x000fe200000e0000 */
[----:B-1----:R-:W-:Y:S01]  /*50a0*/  @!P1 IMAD.X R0, RZ, RZ, R13, P0 ;  /* 0x000000ffff009224 */ /* 0x002fe200000e060d */
[----:B------:R-:W-:Y:S01]  /*50b0*/  @!UP0 UIADD3 UR10, UPT, UPT, UR34, 0x60, URZ ;  /* 0x00000060220a8890 */ /* 0x000fe2000fffe0ff */
[----:B------:R-:W-:Y:S01]  /*50c0*/  R2UR UR18, R47 ;  /* 0x000000002f1272ca */ /* 0x000fe200000e0000 */
[----:B------:R-:W-:Y:S01]  /*50d0*/  @!UP0 UIADD3 UR8, UPT, UPT, UR21, 0x3200, URZ ;  /* 0x0000320015088890 */ /* 0x000fe2000fffe0ff */
[----:B------:R-:W-:Y:S01]  /*50e0*/  R2UR UR16, R48 ;  /* 0x00000000301072ca */ /* 0x000fe200000e0000 */
[----:B------:R-:W-:Y:S01]  /*50f0*/  @!UP0 UIADD3 UR9, UPT, UPT, UR21, 0x98, URZ ;  /* 0x0000009815098890 */ /* 0x000fe2000fffe0ff */
[----:B------:R-:W-:Y:S01]  /*5100*/  @!P1 R2UR UR4, R0 ;  /* 0x00000000000492ca */ /* 0x000fe200000e0000 */
[----:B------:R-:W-:Y:S01]  /*5110*/  VOTEU.ALL UP0, P1 ;  /* 0x0000000000ff7886 */ /* 0x000fe20000800000 */
[----:B------:R-:W-:Y:S01]  /*5120*/  UMOV UR11, UR35 ;  /* 0x00000023000b7c82 */ /* 0x000fe20008000000 */
[----:B------:R-:W-:Y:S01]  /*5130*/  UMOV UR12, UR36 ;  /* 0x00000024000c7c82 */ /* 0x000fe20008000000 */
[C---:B------:R-:W-:Y:S01]  /*5140*/  ISETP.NE.AND P0, PT, R10.reuse, 0x2, PT ;  /* 0x000000020a00780c */ /* 0x040fe20003f05270 */
[----:B------:R-:W-:Y:S01]  /*5150*/  UMOV UR36, UR29 ;  /* 0x0000001d00247c82 */ /* 0x000fe20008000000 */
[----:B------:R-:W-:Y:S01]  /*5160*/  IMAD.U32 R4, RZ, RZ, UR5 ;  /* 0x00000005ff047e24 */ /* 0x000fe2000f8e00ff */
[----:B------:R-:W-:Y:S01]  /*5170*/  LOP3.LUT R11, R11, 0x1, RZ, 0x3c, !PT ;  /* 0x000000010b0b7812 */ /* 0x000fe200078e3cff */
[----:B------:R-:W-:Y:S01]  /*5180*/  UPLOP3.LUT UP4, UPT, UPT, UPT, UPT, 0x80, 0x8 ;  /* 0x000000000008789c */ /* 0x000fe20003f8f070 */
[----:B------:R-:W-:Y:S01]  /*5190*/  SEL R0, RZ, 0x1, P0 ;  /* 0x00000001ff007807 */ /* 0x000fe20000000000 */
[----:B------:R-:W-:Y:S01]  /*51a0*/  UIADD3 UR31, UPT, UPT, UR13, UR18, URZ ;  /* 0x000000120d1f7290 */ /* 0x000fe2000fffe0ff */
[----:B------:R-:W-:Y:S01]  /*51b0*/  SEL R10, R10, RZ, P0 ;  /* 0x000000ff0a0a7207 */ /* 0x000fe20000000000 */
[----:B------:R-:W-:Y:S01]  /*51c0*/  UIADD3 UR30, UPT, UPT, UR14, UR16, URZ ;  /* 0x000000100e1e7290 */ /* 0x000fe2000fffe0ff */
[----:B------:R-:W-:Y:S01]  /*51d0*/  IMAD.U32 R5, RZ, RZ, UR4 ;  /* 0x00000004ff057e24 */ /* 0x000fe2000f8e00ff */
[----:B------:R-:W-:Y:S02]  /*51e0*/  @!P1 R2UR UR4, R4 ;  /* 0x00000000040492ca */ /* 0x000fe400000e0000 */
[----:B------:R-:W-:Y:S02]  /*51f0*/  LOP3.LUT R9, R9, R0, RZ, 0x3c, !PT ;  /* 0x0000000009097212 */ /* 0x000fe400078e3cff */
[----:B------:R-:W-:Y:S11]  /*5200*/  @!P1 R2UR UR5, R5 ;  /* 0x00000000050592ca */ /* 0x000ff600000e0000 */
[----:B------:R-:W-:Y:S02]  /*5210*/  @!UPT UIADD3 URZ, UPT, UPT, URZ, URZ, URZ ;  /* 0x000000fffffff290 */ /* 0x000fe4000fffe0ff */
[----:B------:R1:W-:Y:S01]  /*5220*/  @!UP0 UTMALDG.3D [UR8], [UR4], desc[UR6] ;  /* 0x00000608040085b4 */ /* 0x0003e20008011000 */
[----:B------:R1:W-:Y:S01]  /*5230*/  @!P1 SYNCS.ARRIVE.TRANS64.RED.A0TR RZ, [UR21+0x98], R3 ;  /* 0x00009803ffff99a7 */ /* 0x0003e20008300415 */
[----:B------:R-:W-:Y:S01]  /*5240*/  SYNCS.ARRIVE.TRANS64.RED.A1T0 RZ, [UR43], RZ ;  /* 0x000000ffffff79a7 */ /* 0x000fe2000810042b */
[----:B------:R-:W-:Y:S05]  /*5250*/  BRA.U UP2, `(.L_x_90) ;  /* 0xfffffff102587547 */ /* 0x000fea000b83ffff */
[----:B------:R-:W-:-:S04]  /*5260*/  SHF.L.U32 R2, R11, 0x1f, RZ ;  /* 0x0000001f0b027819 */ /* 0x000fc800000006ff */
[----:B------:R-:W2:Y:S02]  /*5270*/  SYNCS.PHASECHK.TRANS64.TRYWAIT P0, [UR21+0xa0], R2 ;  /* 0x0000a002ff0075a7 */ /* 0x000ea40008001115 */
[----:B--2---:R-:W-:Y:S05]  /*5280*/  @!P0 BRA `(.L_x_91) ;  /* 0x0000004000248947 */ /* 0x004fea0003800000 */
.L_x_189:
[----:B------:R-:W4:Y:S02]  /*5290*/  SYNCS.PHASECHK.TRANS64.TRYWAIT P0, [UR21+0xa8], R2 ;  /* 0x0000a802ff0075a7 */ /* 0x000f240008001115 */
[----:B----4-:R-:W-:Y:S05]  /*52a0*/  @!P0 BRA `(.L_x_92) ;  /* 0x0000004000348947 */ /* 0x010fea0003800000 */
.L_x_191:
[----:B------:R-:W4:Y:S02]  /*52b0*/  SYNCS.PHASECHK.TRANS64.TRYWAIT P0, [UR21+0xb0], R2 ;  /* 0x0000b002ff0075a7 */ /* 0x000f240008001115 */
[----:B----4-:R-:W-:Y:S05]  /*52c0*/  @!P0 BRA `(.L_x_93) ;  /* 0x0000004000448947 */ /* 0x010fea0003800000 */
.L_x_193:
[----:B--2---:R-:W-:-:S07]  /*52d0*/  MOV R0, UR21 ;  /* 0x0000001500007c02 */ /* 0x004fce0008000f00 */
.L_x_94:
[----:B--2---:R-:W-:-:S04]  /*52e0*/  SHF.L.U32 R2, R11, 0x1f, RZ ;  /* 0x0000001f0b027819 */ /* 0x004fc800000006ff */
[----:B------:R2:W4:Y:S03]  /*52f0*/  SYNCS.PHASECHK.TRANS64.TRYWAIT P0, [R0+URZ+0xb8], R2 ;  /* 0x0000b802000075a7 */ /* 0x00052600080011ff */
[----:B----4-:R-:W-:Y:S05]  /*5300*/  @!P0 NANOSLEEP.SYNCS 0x989680 ;  /* 0x009896800000895d */ /* 0x010fea0003900000 */
[----:B------:R-:W4:Y:S02]  /*5310*/  @!P0 SYNCS.PHASECHK.TRANS64 P0, [R0+URZ+0xb8], R2 ;  /* 0x0000b802000085a7 */ /* 0x000f2400080010ff */
[----:B-1-34-:R-:W-:Y:S05]  /*5320*/  @P0 EXIT ;  /* 0x000000000000094d */ /* 0x01afea0003800000 */
[----:B------:R-:W-:Y:S05]  /*5330*/  BRA `(.L_x_94) ;  /* 0xfffffffc00e87947 */ /* 0x000fea000383ffff */
.L_x_79:
[----:B------:R-:W-:-:S06]  /*5340*/  UISETP.GE.AND UP0, UPT, UR18, 0x4, UPT ;  /* 0x000000041200788c */ /* 0x000fcc000bf06270 */
[----:B------:R-:W-:-:S13]  /*5350*/  PLOP3.LUT P0, PT, PT, PT, UP0, 0x80, 0x8 ;  /* 0x000000000008781c */ /* 0x000fda0003f0f008 */
[----:B-1----:R-:W-:Y:S05]  /*5360*/  @!P0 EXIT ;  /* 0x000000000000894d */ /* 0x002fea0003800000 */
[----:B------:R-:W1:Y:S08]  /*5370*/  S2UR UR4, SR_CgaCtaId ;  /* 0x00000000000479c3 */ /* 0x000e700000008800 */
[----:B------:R-:W-:Y:S01]  /*5380*/  BAR.SYNC.DEFER_BLOCKING 0x6, 0xa0 ;  /* 0x0182800000007b1d */ /* 0x000fe20000010000 */
[C---:B------:R-:W-:Y:S01]  /*5390*/  IMAD.SHL.U32 R3, R57.reuse, 0x20, RZ ;  /* 0x0000002039037824 */ /* 0x040fe200078e00ff */
[C---:B------:R-:W-:Y:S01]  /*53a0*/  LOP3.LUT P0, RZ, R57.reuse, 0x4, RZ, 0xc0, !PT ;  /* 0x0000000439ff7812 */ /* 0x040fe2000780c0ff */
[C---:B------:R-:W-:Y:S01]  /*53b0*/  IMAD.SHL.U32 R2, R57.reuse, 0x10, RZ ;  /* 0x0000001039027824 */ /* 0x040fe200078e00ff */
[----:B------:R-:W-:Y:S01]  /*53c0*/  CS2R R52, SRZ ;  /* 0x0000000000347805 */ /* 0x000fe2000001ff00 */
[----:B------:R-:W-:Y:S01]  /*53d0*/  IMAD.SHL.U32 R44, R57, 0x4, RZ ;  /* 0x00000004392c7824 */ /* 0x000fe200078e00ff */
[----:B------:R-:W-:-:S02]  /*53e0*/  UMOV UR44, 0x400 ;  /* 0x00000400002c7882 */ /* 0x000fc40000000000 */
[----:B------:R-:W2:Y:S01]  /*53f0*/  LDC.64 R42, c[0x0][0x8b0] ;  /* 0x00022c00ff2a7b82 */ /* 0x000ea20000000a00 */
[----:B------:R-:W-:Y:S01]  /*5400*/  LOP3.LUT R4, R3, 0xc0, RZ, 0xc0, !PT ;  /* 0x000000c003047812 */ /* 0x000fe200078ec0ff */
[----:B------:R-:W-:Y:S01]  /*5410*/  IMAD.U32 R23, R57, 0x10000, RZ ;  /* 0x0001000039177824 */ /* 0x000fe200078e00ff */
[----:B------:R-:W-:Y:S01]  /*5420*/  LOP3.LUT R2, R2, 0x600, RZ, 0xc0, !PT ;  /* 0x0000060002027812 */ /* 0x000fe200078ec0ff */
[----:B------:R-:W-:Y:S01]  /*5430*/  IMAD.MOV.U32 R56, RZ, RZ, 0x20 ;  /* 0x00000020ff387424 */ /* 0x000fe200078e00ff */
[----:B------:R-:W-:Y:S01]  /*5440*/  LOP3.LUT R44, R4, 0x18, R44, 0xf8, !PT ;  /* 0x00000018042c7812 */ /* 0x000fe200078ef82c */
[----:B------:R-:W-:Y:S01]  /*5450*/  IMAD.MOV.U32 R55, RZ, RZ, 0x1 ;  /* 0x00000001ff377424 */ /* 0x000fe200078e00ff */
[----:B------:R-:W-:Y:S01]  /*5460*/  SHF.R.U32.HI R4, RZ, 0x1, R57 ;  /* 0x00000001ff047819 */ /* 0x000fe20000011639 */
[----:B------:R-:W3:Y:S01]  /*5470*/  LDC.64 R40, c[0x0][0x8a8] ;  /* 0x00022a00ff287b82 */ /* 0x000ee20000000a00 */
[--C-:B------:R-:W-:Y:S01]  /*5480*/  LOP3.LUT R2, R2, 0x20, R3.reuse, 0xf8, !PT ;  /* 0x0000002002027812 */ /* 0x100fe200078ef803 */
[----:B------:R-:W-:Y:S01]  /*5490*/  IMAD.MOV.U32 R22, RZ, RZ, RZ ;  /* 0x000000ffff167224 */ /* 0x000fe200078e00ff */
[----:B------:R-:W-:Y:S01]  /*54a0*/  LOP3.LUT R23, R23, 0x600000, RZ, 0xc0, !PT ;  /* 0x0060000017177812 */ /* 0x000fe200078ec0ff */
[----:B------:R-:W-:Y:S01]  /*54b0*/  IMAD.MOV.U32 R54, RZ, RZ, RZ ;  /* 0x000000ffff367224 */ /* 0x000fe200078e00ff */
[----:B------:R-:W-:Y:S01]  /*54c0*/  LOP3.LUT R44, R44, 0x8, R4, 0x78, !PT ;  /* 0x000000082c2c7812 */ /* 0x000fe200078e7804 */
[----:B------:R-:W4:Y:S01]  /*54d0*/  LDCU UR59, c[0x0][0x370] ;  /* 0x00006e00ff3b77ac */ /* 0x000f220008000800 */
[----:B------:R-:W-:-:S02]  /*54e0*/  LOP3.LUT R2, R2, 0x100, R3, 0xf8, !PT ;  /* 0x0000010002027812 */ /* 0x000fc400078ef803 */
[----:B------:R-:W-:Y:S01]  /*54f0*/  LOP3.LUT R57, R57, 0x60, RZ, 0xc0, !PT ;  /* 0x0000006039397812 */ /* 0x000fe200078ec0ff */
[----:B-1----:R-:W-:Y:S01]  /*5500*/  ULEA UR44, UR4, UR44, 0x18 ;  /* 0x0000002c042c7291 */ /* 0x002fe2000f8ec0ff */
[----:B------:R-:W-:Y:S01]  /*5510*/  LOP3.LUT R44, R2, R44, RZ, 0xfc, !PT ;  /* 0x0000002c022c7212 */ /* 0x000fe200078efcff */
[----:B------:R-:W1:Y:S01]  /*5520*/  LDCU UR43, c[0x0][0xb0c] ;  /* 0x00016180ff2b77ac */ /* 0x000e620008000800 */
[----:B------:R-:W-:Y:S01]  /*5530*/  SEL R56, R56, 0xffffffe0, !P0 ;  /* 0xffffffe038387807 */ /* 0x000fe20004000000 */
[----:B------:R-:W-:Y:S01]  /*5540*/  UIADD3 UR4, UPT, UPT, UR44, 0x200, URZ ;  /* 0x000002002c047890 */ /* 0x000fe2000fffe0ff */
[----:B------:R-:W1:Y:S04]  /*5550*/  LDCU UR39, c[0x0][0xb30] ;  /* 0x00016600ff2777ac */ /* 0x000e680008000800 */
[----:B------:R-:W4:Y:S01]  /*5560*/  LDS R0, [UR44+0x180] ;  /* 0x0001802cff007984 */ /* 0x000f220008000800 */
[----:B------:R-:W-:Y:S01]  /*5570*/  IMAD.U32 R50, RZ, RZ, UR4 ;  /* 0x00000004ff327e24 */ /* 0x000fe2000f8e00ff */
[----:B------:R-:W1:Y:S01]  /*5580*/  LDCU.64 UR56, c[0x0][0x888] ;  /* 0x00011100ff3877ac */ /* 0x000e620008000a00 */
[----:B------:R-:W1:Y:S01]  /*5590*/  LDCU.64 UR40, c[0x0][0xb28] ;  /* 0x00016500ff2877ac */ /* 0x000e620008000a00 */
[----:B------:R-:W1:Y:S01]  /*55a0*/  LDCU.64 UR62, c[0x0][0x890] ;  /* 0x00011200ff3e77ac */ /* 0x000e620008000a00 */
[----:B------:R-:W1:Y:S01]  /*55b0*/  LDCU.128 UR52, c[0x0][0xb10] ;  /* 0x00016200ff3477ac */ /* 0x000e620008000c00 */
[----:B------:R-:W1:Y:S01]  /*55c0*/  LDCU UR58, c[0x0][0x374] ;  /* 0x00006e80ff3a77ac */ /* 0x000e620008000800 */
[----:B------:R-:W-:Y:S01]  /*55d0*/  UMOV UR47, URZ ;  /* 0x000000ff002f7c82 */ /* 0x000fe20008000000 */
[----:B------:R-:W-:Y:S01]  /*55e0*/  UMOV UR46, URZ ;  /* 0x000000ff002e7c82 */ /* 0x000fe20008000000 */
[----:B-1234-:R-:W-:-:S07]  /*55f0*/  IMAD.IADD R23, R0, 0x1, R23 ;  /* 0x0000000100177824 */ /* 0x01efce00078e0217 */
.L_x_138:
[C---:B------:R-:W-:Y:S02]  /*5600*/  LEA R3, R52.reuse, UR44, 0x3 ;  /* 0x0000002c34037c11 */ /* 0x040fe4000f8e18ff */
[----:B------:R-:W-:Y:S02]  /*5610*/  SHF.L.U32 R0, R53, 0x1f, RZ ;  /* 0x0000001f35007819 */ /* 0x000fe400000006ff */
[----:B-1----:R-:W-:Y:S02]  /*5620*/  LEA R4, R52, UR44, 0x4 ;  /* 0x0000002c34047c11 */ /* 0x002fe4000f8e20ff */
[----:B------:R-:W1:Y:S02]  /*5630*/  SYNCS.PHASECHK.TRANS64.TRYWAIT P0, [R3+URZ+0xd0], R0 ;  /* 0x0000d000030075a7 */ /* 0x000e6400080011ff */
[----:B-12---:R-:W-:Y:S05]  /*5640*/  @!P0 BRA `(.L_x_95) ;  /* 0x0000003c007c8947 */ /* 0x006fea0003800000 */
.L_x_194:
[----:B------:R-:W2:Y:S01]  /*5650*/  LDS.128 R4, [R4+0x160] ;  /* 0x0001600004047984 */ /* 0x000ea20000000c00 */
[----:B------:R-:W-:Y:S01]  /*5660*/  UISETP.GE.AND UP0, UPT, UR42, 0x1, UPT ;  /* 0x000000012a00788c */ /* 0x000fe2000bf06270 */
[----:B------:R-:W-:Y:S01]  /*5670*/  @!PT LDS RZ, [RZ] ;  /* 0x00000000fffff984 */ /* 0x000fe20000000800 */
[----:B------:R-:W-:Y:S01]  /*5680*/  @!PT LDS RZ, [RZ] ;  /* 0x00000000fffff984 */ /* 0x000fe20000000800 */
[----:B------:R-:W-:Y:S01]  /*5690*/  @!PT LDS RZ, [RZ] ;  /* 0x00000000fffff984 */ /* 0x000fe20000000800 */
[----:B------:R-:W-:Y:S01]  /*56a0*/  @!PT LDS RZ, [RZ] ;  /* 0x00000000fffff984 */ /* 0x000fe20000000800 */
[----:B------:R3:W-:Y:S06]  /*56b0*/  MEMBAR.ALL.CTA ;  /* 0x0000000000007992 */ /* 0x0007ec0000008000 */
[----:B---3--:R-:W3:Y:S01]  /*56c0*/  FENCE.VIEW.ASYNC.S ;  /* 0x00000000000073c6 */ /* 0x008ee20000000000 */
[----:B--2---:R-:W-:Y:S11]  /*56d0*/  LOP3.LUT P0, RZ, R6, 0x1, RZ, 0xc0, !PT ;  /* 0x0000000106ff7812 */ /* 0x004ff6000780c0ff */
[----:B------:R-:W-:Y:S02]  /*56e0*/  @!UPT UIADD3 URZ, UPT, UPT, URZ, URZ, URZ ;  /* 0x000000fffffff290 */ /* 0x000fe4000fffe0ff */
[----:B---3--:R-:W-:Y:S01]  /*56f0*/  VOTEU.ANY UP1, P0 ;  /* 0x0000000000ff7886 */ /* 0x008fe20000020100 */
[----:B------:R-:W-:Y:S01]  /*5700*/  PLOP3.LUT P0, PT, PT, PT, UP1, 0x80, 0x8 ;  /* 0x000000000008781c */ /* 0x000fe20003f0f018 */
[----:B------:R-:W-:Y:S11]  /*5710*/  UP2UR UR61, UPR, URZ, 0x2 ;  /* 0x00000002ff3d7883 */ /* 0x000ff60008000000 */
[----:B------:R-:W-:Y:S01]  /*5720*/  @!UPT UIADD3 URZ, UPT, UPT, URZ, URZ, URZ ;  /* 0x000000fffffff290 */ /* 0x000fe2000fffe0ff */
        /* <DEDUP_REMOVED lines=13> */
[----:B------:R-:W2:Y:S01]  /*5800*/  LDCU UR12, c[0x0][0xb20] ;  /* 0x00016400ff0c77ac */ /* 0x000ea20008000800 */
[----:B------:R-:W-:Y:S02]  /*5810*/  UIMAD.WIDE.U32 UR4, UR58, UR55, URZ ;  /* 0x000000373a0472a5 */ /* 0x000fe4000f8e00ff */
[----:B------:R-:W-:Y:S02]  /*5820*/  UIMAD.WIDE.U32 UR6, UR59, UR52, URZ ;  /* 0x000000343b0672a5 */ /* 0x000fe4000f8e00ff */
[----:B------:R-:W-:Y:S02]  /*5830*/  UISETP.NE.AND UP0, UPT, UR54, 0x1, UPT ;  /* 0x000000013600788c */ /* 0x000fe4000bf05270 */
[----:B------:R-:W-:Y:S02]  /*5840*/  UIMAD.WIDE.U32 UR8, UR37, UR55, URZ ;  /* 0x00000037250872a5 */ /* 0x000fe4000f8e00ff */
[----:B------:R-:W-:Y:S02]  /*5850*/  UIMAD.WIDE.U32 UR10, UR38, UR52, URZ ;  /* 0x00000034260a72a5 */ /* 0x000fe4000f8e00ff */
[----:B------:R-:W-:Y:S02]  /*5860*/  UISETP.NE.AND UP1, UPT, UR43, 0x1, UPT ;  /* 0x000000012b00788c */ /* 0x000fe4000bf25270 */
[----:B------:R-:W-:Y:S01]  /*5870*/  UISETP.NE.AND UP2, UPT, UR42, 0x1, UPT ;  /* 0x000000012a00788c */ /* 0x000fe2000bf45270 */
[----:B------:R-:W-:Y:S02]  /*5880*/  UMOV UR4, UR5 ;  /* 0x0000000500047c82 */ /* 0x000fe40008000000 */
[----:B--2---:R-:W-:Y:S03]  /*5890*/  USHF.R.U32.HI UR5, URZ, UR12, UR4 ;  /* 0x0000000cff057299 */ /* 0x004fe60008011604 */
[----:B------:R-:W-:Y:S02]  /*58a0*/  UMOV UR4, UR7 ;  /* 0x0000000700047c82 */ /* 0x000fe40008000000 */
[----:B------:R-:W-:Y:S02]  /*58b0*/  USHF.R.U32.HI UR7, URZ, UR53, UR4 ;  /* 0x00000035ff077299 */ /* 0x000fe40008011604 */
[----:B------:R-:W-:Y:S02]  /*58c0*/  USEL UR4, UR58, UR5, !UP0 ;  /* 0x000000053a047287 */ /* 0x000fe4000c000000 */
[----:B------:R-:W-:Y:S01]  /*58d0*/  USEL UR7, UR59, UR7, !UP1 ;  /* 0x000000073b077287 */ /* 0x000fe2000c800000 */
[----:B------:R-:W-:Y:S01]  /*58e0*/  UMOV UR5, UR9 ;  /* 0x0000000900057c82 */ /* 0x000fe20008000000 */
[----:B------:R-:W-:Y:S02]  /*58f0*/  UIMAD.WIDE.U32 UR8, UR4, UR40, URZ ;  /* 0x00000028040872a5 */ /* 0x000fe4000f8e00ff */
[----:B------:R-:W-:Y:S03]  /*5900*/  USHF.R.U32.HI UR6, URZ, UR12, UR5 ;  /* 0x0000000cff067299 */ /* 0x000fe60008011605 */
[----:B------:R-:W-:Y:S01]  /*5910*/  UMOV UR5, UR11 ;  /* 0x0000000b00057c82 */ /* 0x000fe20008000000 */
[----:B------:R-:W-:Y:S02]  /*5920*/  UIMAD.WIDE.U32 UR10, UR7, UR40, URZ ;  /* 0x00000028070a72a5 */ /* 0x000fe4000f8e00ff */
[----:B------:R-:W-:Y:S02]  /*5930*/  USHF.R.U32.HI UR12, URZ, UR53, UR5 ;  /* 0x00000035ff0c7299 */ /* 0x000fe40008011605 */
[----:B------:R-:W-:Y:S01]  /*5940*/  USEL UR6, UR37, UR6, !UP0 ;  /* 0x0000000625067287 */ /* 0x000fe2000c000000 */
[----:B------:R-:W-:Y:S02]  /*5950*/  UMOV UR5, UR9 ;  /* 0x0000000900057c82 */ /* 0x000fe40008000000 */
[----:B------:R-:W-:Y:S01]  /*5960*/  UMOV UR10, UR11 ;  /* 0x0000000b000a7c82 */ /* 0x000fe20008000000 */
[----:B------:R-:W-:Y:S02]  /*5970*/  @UP2 USHF.R.U32.HI UR4, URZ, UR41, UR5 ;  /* 0x00000029ff042299 */ /* 0x000fe40008011605 */
[----:B------:R-:W-:Y:S02]  /*5980*/  @UP2 USHF.R.U32.HI UR7, URZ, UR41, UR10 ;  /* 0x00000029ff072299 */ /* 0x000fe4000801160a */
[----:B------:R-:W-:Y:S02]  /*5990*/  UIMAD UR4, UR42, UR4, URZ ;  /* 0x000000042a0472a4 */ /* 0x000fe4000f8e02ff */
[----:B------:R-:W-:Y:S02]  /*59a0*/  UIMAD.WIDE.U32 UR10, UR6, UR40, URZ ;  /* 0x00000028060a72a5 */ /* 0x000fe4000f8e00ff */
[----:B------:R-:W-:Y:S02]  /*59b0*/  USEL UR5, UR38, UR12, !UP1 ;  /* 0x0000000c26057287 */ /* 0x000fe4000c800000 */
[----:B------:R-:W-:Y:S02]  /*59c0*/  UIMAD UR8, UR42, UR7, URZ ;  /* 0x000000072a0872a4 */ /* 0x000fe4000f8e02ff */
[----:B------:R-:W-:Y:S03]  /*59d0*/  UISETP.GE.AND UP0, UPT, UR6, UR4, UPT ;  /* 0x000000040600728c */ /* 0x000fe6000bf06270 */
[----:B------:R-:W-:Y:S01]  /*59e0*/  UMOV UR4, UR11 ;  /* 0x0000000b00047c82 */ /* 0x000fe20008000000 */
[----:B------:R-:W-:Y:S02]  /*59f0*/  UISETP.GE.OR UP0, UPT, UR5, UR8, UP0 ;  /* 0x000000080500728c */ /* 0x000fe40008706670 */
[----:B------:R-:W-:Y:S02]  /*5a00*/  USHF.R.U32.HI UR4, URZ, UR41, UR4 ;  /* 0x00000029ff047299 */ /* 0x000fe40008011604 */
[----:B------:R-:W-:Y:S02]  /*5a10*/  UIMAD.WIDE.U32 UR8, UR5, UR40, URZ ;  /* 0x00000028050872a5 */ /* 0x000fe4000f8e00ff */
[----:B------:R-:W-:Y:S02]  /*5a20*/  USEL UR11, UR6, UR4, !UP2 ;  /* 0x00000004060b7287 */ /* 0x000fe4000d000000 */
[----:B------:R-:W-:Y:S02]  /*5a30*/  UIADD3 UR8, UPT, UPT, -UR5, URZ, URZ ;  /* 0x000000ff05087290 */ /* 0x000fe4000fffe1ff */
[----:B------:R-:W-:Y:S01]  /*5a40*/  UIADD3 UR10, UPT, UPT, -UR11, URZ, URZ ;  /* 0x000000ff0b0a7290 */ /* 0x000fe2000fffe1ff */
[----:B------:R-:W-:Y:S01]  /*5a50*/  @!UP0 UMOV UR4, UR9 ;  /* 0x0000000900048c82 */ /* 0x000fe20008000000 */
[----:B------:R-:W-:Y:S02]  /*5a60*/  UIADD3 UR9, UPT, UPT, -UR6, URZ, URZ ;  /* 0x000000ff06097290 */ /* 0x000fe4000fffe1ff */
[----:B------:R-:W-:Y:S02]  /*5a70*/  @!UP0 USHF.R.U32.HI UR4, URZ, UR41, UR4 ;  /* 0x00000029ff048299 */ /* 0x000fe40008011604 */
[----:B------:R-:W-:Y:S02]  /*5a80*/  UIMAD UR10, UR42, UR10, UR6 ;  /* 0x0000000a2a0a72a4 */ /* 0x000fe4000f8e0206 */
[----:B------:R-:W-:Y:S04]  /*5a90*/  @!UP0 USEL UR4, UR5, UR4, !UP2 ;  /* 0x0000000405048287 */ /* 0x000fe8000d000000 */
[----:B------:R-:W-:Y:S02]  /*5aa0*/  @!UP0 UIMAD UR10, UR7, UR10, UR4 ;  /* 0x0000000a070a82a4 */ /* 0x000fe4000f8e0204 */
[----:B------:R-:W-:Y:S02]  /*5ab0*/  @!UP0 UIADD3 UR11, UPT, UPT, UR11, -UR4, URZ ;  /* 0x800000040b0b8290 */ /* 0x000fe4000fffe0ff */
[----:B------:R-:W-:Y:S02]  /*5ac0*/  UIMAD UR7, UR43, UR8, UR38 ;  /* 0x000000082b0772a4 */ /* 0x000fe4000f8e0226 */
[----:B------:R-:W-:Y:S02]  /*5ad0*/  @!UP0 UIMAD UR6, UR11, UR42, UR5 ;  /* 0x0000002a0b0682a4 */ /* 0x000fe4000f8e0205 */
[----:B------:R-:W-:Y:S01]  /*5ae0*/  UIMAD UR4, UR54, UR9, UR37 ;  /* 0x00000009360472a4 */ /* 0x000fe2000f8e0225 */
[----:B------:R-:W-:Y:S02]  /*5af0*/  @!UP0 UMOV UR5, UR10 ;  /* 0x0000000a00058c82 */ /* 0x000fe40008000000 */
[----:B------:R-:W-:Y:S02]  /*5b00*/  UIMAD UR38, UR5, UR43, UR7 ;  /* 0x0000002b052672a4 */ /* 0x000fe4000f8e0207 */
[----:B------:R-:W-:Y:S11]  /*5b10*/  UIMAD UR37, UR6, UR54, UR4 ;  /* 0x00000036062572a4 */ /* 0x000ff6000f8e0204 */
[----:B------:R-:W-:Y:S01]  /*5b20*/  @!UPT UIADD3 URZ, UPT, UPT, URZ, URZ, URZ ;  /* 0x000000fffffff290 */ /* 0x000fe2000fffe0ff */
.L_x_96:
[----:B------:R-:W-:Y:S01]  /*5b30*/  UISETP.NE.AND UP0, UPT, UR39, 0x1, UPT ;  /* 0x000000012700788c */ /* 0x000fe2000bf05270 */
[----:B------:R-:W-:Y:S01]  /*5b40*/  LOP3.LUT P0, RZ, R50, 0x1b0, RZ, 0xc0, !PT ;  /* 0x000001b032ff7812 */ /* 0x000fe2000780c0ff */
[----:B------:R-:W-:Y:S01]  /*5b50*/  USHF.L.U32 UR50, UR30, 0x6, URZ ;  /* 0x000000061e327899 */ /* 0x000fe200080006ff */
[----:B------:R-:W-:Y:S01]  /*5b60*/  BSSY.RECONVERGENT B6, `(.L_x_97) ;  /* 0x0000034000067945 */ /* 0x000fe20003800200 */
[----:B------:R-:W-:Y:S01]  /*5b70*/  USHF.L.U32 UR49, UR31, 0x7, URZ ;  /* 0x000000071f317899 */ /* 0x000fe200080006ff */
[----:B------:R-:W-:Y:S06]  /*5b80*/  IADD3 R52, PT, PT, R52, 0x1, RZ ;  /* 0x0000000134347810 */ /* 0x000fec0007ffe0ff */
[----:B------:R-:W2:Y:S01]  /*5b90*/  @!UP0 LDCU.128 UR12, c[0x0][0xb10] ;  /* 0x00016200ff0c87ac */ /* 0x000ea20008000c00 */
[----:B------:R-:W3:Y:S01]  /*5ba0*/  @!UP0 LDCU UR5, c[0x0][0xb0c] ;  /* 0x00016180ff0587ac */ /* 0x000ee20008000800 */
[----:B------:R-:W4:Y:S01]  /*5bb0*/  @!UP0 LDCU UR10, c[0x0][0xb20] ;  /* 0x00016400ff0a87ac */ /* 0x000f220008000800 */
[----:B--2---:R-:W-:Y:S02]  /*5bc0*/  UIMAD.WIDE.U32 UR8, UR38, UR12, URZ ;  /* 0x0000000c260872a5 */ /* 0x004fe4000f8e00ff */
[----:B------:R-:W-:Y:S02]  /*5bd0*/  UIMAD.WIDE.U32 UR6, UR37, UR15, URZ ;  /* 0x0000000f250672a5 */ /* 0x000fe4000f8e00ff */
[----:B------:R-:W-:Y:S03]  /*5be0*/  @!UP0 UISETP.NE.AND UP1, UPT, UR14, 0x1, UPT ;  /* 0x000000010e00888c */ /* 0x000fe6000bf25270 */
[----:B------:R-:W-:Y:S01]  /*5bf0*/  @!UP0 UMOV UR4, UR9 ;  /* 0x0000000900048c82 */ /* 0x000fe20008000000 */
[----:B---3--:R-:W-:Y:S02]  /*5c00*/  @!UP0 UISETP.NE.AND UP2, UPT, UR5, 0x1, UPT ;  /* 0x000000010500888c */ /* 0x008fe4000bf45270 */
[----:B------:R-:W-:Y:S01]  /*5c10*/  @!UP0 USHF.R.U32.HI UR4, URZ, UR13, UR4 ;  /* 0x0000000dff048299 */ /* 0x000fe20008011604 */
[----:B------:R-:W-:Y:S02]  /*5c20*/  @!UP0 UMOV UR6, UR7 ;  /* 0x0000000700068c82 */ /* 0x000fe40008000000 */
[----:B----4-:R-:W-:Y:S02]  /*5c30*/  @!UP0 USHF.R.U32.HI UR6, URZ, UR10, UR6 ;  /* 0x0000000aff068299 */ /* 0x010fe40008011606 */
[----:B------:R-:W-:Y:S02]  /*5c40*/  @!UP0 USEL UR7, UR38, UR4, !UP2 ;  /* 0x0000000426078287 */ /* 0x000fe4000d000000 */
[----:B------:R-:W-:Y:S04]  /*5c50*/  @!UP0 USEL UR6, UR37, UR6, !UP1 ;  /* 0x0000000625068287 */ /* 0x000fe8000c800000 */
[----:B------:R-:W-:Y:S02]  /*5c60*/  @!UP0 UIADD3 UR4, UPT, UPT, -UR7, UR6, URZ ;  /* 0x0000000607048290 */ /* 0x000fe4000fffe1ff */
[----:B------:R-:W-:Y:S02]  /*5c70*/  @!UP0 UIADD3 UR6, UPT, UPT, UR7, -UR6, URZ ;  /* 0x8000000607068290 */ /* 0x000fe4000fffe0ff */
[----:B------:R-:W-:Y:S02]  /*5c80*/  @!UP0 UIMAD UR38, UR4, UR5, UR38 ;  /* 0x00000005042682a4 */ /* 0x000fe4000f8e0226 */
[----:B------:R-:W-:Y:S01]  /*5c90*/  @!UP0 UIMAD UR37, UR6, UR14, UR37 ;  /* 0x0000000e062582a4 */ /* 0x000fe2000f8e0225 */
[----:B------:R-:W-:Y:S11]  /*5ca0*/  @!P0 BRA `(.L_x_98) ;  /* 0x00000000007c8947 */ /* 0x000ff60003800000 */
[----:B------:R-:W2:Y:S01]  /*5cb0*/  LDCU.64 UR8, c[0x4][0x80] ;  /* 0x01001000ff0877ac */ /* 0x000ea20008000a00 */
[----:B------:R-:W-:Y:S01]  /*5cc0*/  MOV R2, 0x0 ;  /* 0x0000000000027802 */ /* 0x000fe20000000f00 */
[----:B------:R-:W-:Y:S02]  /*5cd0*/  HFMA2 R12, -RZ, RZ, 0, 5.9604644775390625e-08 ;  /* 0x00000001ff0c7431 */ /* 0x000fe400000001ff */
[----:B------:R-:W-:Y:S01]  /*5ce0*/  IMAD.MOV.U32 R8, RZ, RZ, 0x70 ;  /* 0x00000070ff087424 */ /* 0x000fe200078e00ff */
[----:B------:R3:W4:Y:S01]  /*5cf0*/  LDC.64 R14, c[0x4][R2] ;  /* 0x01000000020e7b82 */ /* 0x0007220000000a00 */
[----:B------:R-:W1:Y:S01]  /*5d00*/  LDCU.64 UR6, c[0x4][0x88] ;  /* 0x01001100ff0677ac */ /* 0x000e620008000a00 */
[----:B------:R-:W-:Y:S01]  /*5d10*/  IMAD.MOV.U32 R13, RZ, RZ, RZ ;  /* 0x000000ffff0d7224 */ /* 0x000fe200078e00ff */
[----:B------:R-:W1:Y:S01]  /*5d20*/  LDCU.64 UR4, c[0x4][0x8] ;  /* 0x01000100ff0477ac */ /* 0x000e620008000a00 */
[----:B--2---:R-:W-:Y:S01]  /*5d30*/  MOV R5, UR9 ;  /* 0x0000000900057c02 */ /* 0x004fe20008000f00 */
[----:B------:R-:W-:Y:S01]  /*5d40*/  IMAD.U32 R4, RZ, RZ, UR8 ;  /* 0x00000008ff047e24 */ /* 0x000fe2000f8e00ff */
[----:B-1----:R-:W-:Y:S01]  /*5d50*/  MOV R7, UR7 ;  /* 0x0000000700077c02 */ /* 0x002fe20008000f00 */
[----:B------:R-:W-:Y:S01]  /*5d60*/  IMAD.U32 R6, RZ, RZ, UR6 ;  /* 0x00000006ff067e24 */ /* 0x000fe2000f8e00ff */
[----:B------:R-:W-:Y:S01]  /*5d70*/  MOV R11, UR5 ;  /* 0x00000005000b7c02 */ /* 0x000fe20008000f00 */
[----:B------:R-:W-:Y:S02]  /*5d80*/  IMAD.U32 R10, RZ, RZ, UR4 ;  /* 0x00000004ff0a7e24 */ /* 0x000fe4000f8e00ff */
[----:B------:R-:W-:Y:S07]  /*5d90*/  LEPC R20, `(.L_x_99) ;  /* 0x000000001014794e */ /* 0x000fee0000000000 */
[----:B---345:R-:W-:Y:S05]  /*5da0*/  CALL.ABS.NOINC R14 ;  /* 0x000000000e007343 */ /* 0x038fea0003c00000 */
.L_x_99:
[----:B------:R-:W1:Y:S01]  /*5db0*/  LDCU.64 UR8, c[0x4][0x80] ;  /* 0x01001000ff0877ac */ /* 0x000e620008000a00 */
[----:B------:R-:W2:Y:S01]  /*5dc0*/  LDC.64 R2, c[0x4][R2] ;  /* 0x0100000002027b82 */ /* 0x000ea20000000a00 */
[----:B------:R-:W-:Y:S02]  /*5dd0*/  HFMA2 R12, -RZ, RZ, 0, 5.9604644775390625e-08 ;  /* 0x00000001ff0c7431 */ /* 0x000fe400000001ff */
[----:B------:R-:W-:Y:S02]  /*5de0*/  IMAD.MOV.U32 R8, RZ, RZ, 0x70 ;  /* 0x00000070ff087424 */ /* 0x000fe400078e00ff */
[----:B------:R-:W-:Y:S01]  /*5df0*/  IMAD.MOV.U32 R13, RZ, RZ, RZ ;  /* 0x000000ffff0d7224 */ /* 0x000fe200078e00ff */
[----:B------:R-:W3:Y:S01]  /*5e00*/  LDCU.64 UR6, c[0x4][0x88] ;  /* 0x01001100ff0677ac */ /* 0x000ee20008000a00 */
[----:B------:R-:W4:Y:S01]  /*5e10*/  LDCU.64 UR4, c[0x4][0x8] ;  /* 0x01000100ff0477ac */ /* 0x000f220008000a00 */
[----:B-1----:R-:W-:Y:S02]  /*5e20*/  MOV R4, UR8 ;  /* 0x0000000800047c02 */ /* 0x002fe40008000f00 */
[----:B------:R-:W-:Y:S02]  /*5e30*/  MOV R5, UR9 ;  /* 0x0000000900057c02 */ /* 0x000fe40008000f00 */
[----:B---3--:R-:W-:Y:S01]  /*5e40*/  MOV R7, UR7 ;  /* 0x0000000700077c02 */ /* 0x008fe20008000f00 */
[----:B------:R-:W-:Y:S01]  /*5e50*/  IMAD.U32 R6, RZ, RZ, UR6 ;  /* 0x00000006ff067e24 */ /* 0x000fe2000f8e00ff */
[----:B----4-:R-:W-:Y:S01]  /*5e60*/  MOV R11, UR5 ;  /* 0x00000005000b7c02 */ /* 0x010fe20008000f00 */
[----:B------:R-:W-:Y:S02]  /*5e70*/  IMAD.U32 R10, RZ, RZ, UR4 ;  /* 0x00000004ff0a7e24 */ /* 0x000fe4000f8e00ff */
[----:B------:R-:W-:Y:S07]  /*5e80*/  LEPC R20, `(.L_x_98) ;  /* 0x000000001014794e */ /* 0x000fee0000000000 */
[----:B--2---:R-:W-:Y:S05]  /*5e90*/  CALL.ABS.NOINC R2 ;  /* 0x0000000002007343 */ /* 0x004fea0003c00000 */
.L_x_98:
[----:B------:R-:W-:Y:S05]  /*5ea0*/  BSYNC.RECONVERGENT B6 ;  /* 0x0000000000067941 */ /* 0x000fea0003800200 */
.L_x_97:
[----:B------:R-:W-:Y:S01]  /*5eb0*/  R2UR UR4, R49 ;  /* 0x00000000310472ca */ /* 0x000fe200000e0000 */
[----:B------:R-:W-:Y:S01]  /*5ec0*/  UISETP.NE.U32.AND UP0, UPT, UR62, URZ, UPT ;  /* 0x000000ff3e00728c */ /* 0x000fe2000bf05070 */
[----:B------:R-:W-:Y:S02]  /*5ed0*/  ISETP.NE.U32.AND P4, PT, R42, RZ, PT ;  /* 0x000000ff2a00720c */ /* 0x000fe40003f85070 */
[----:B------:R-:W-:Y:S01]  /*5ee0*/  ISETP.NE.U32.AND P2, PT, RZ, UR56, PT ;  /* 0x00000038ff007c0c */ /* 0x000fe2000bf45070 */
[----:B------:R-:W-:Y:S01]  /*5ef0*/  UISETP.NE.AND.EX UP1, UPT, UR63, URZ, UPT, UP0 ;  /* 0x000000ff3f00728c */ /* 0x000fe2000bf25300 */
[----:B------:R-:W-:Y:S01]  /*5f00*/  ISETP.NE.AND.EX P4, PT, R43, RZ, PT, P4 ;  /* 0x000000ff2b00720c */ /* 0x000fe20003f85340 */
[----:B------:R-:W-:Y:S01]  /*5f10*/  UPLOP3.LUT UP0, UPT, UPT, UPT, UPT, 0x40, 0x4 ;  /* 0x000000000004789c */ /* 0x000fe20003f0e870 */
[----:B------:R-:W-:Y:S05]  /*5f20*/  ISETP.NE.AND.EX P2, PT, RZ, UR57, PT, P2 ;  /* 0x00000039ff007c0c */ /* 0x000fea000bf45320 */
[----:B------:R-:W-:Y:S06]  /*5f30*/  UISETP.NE.AND UP2, UPT, UR4, URZ, UPT ;  /* 0x000000ff0400728c */ /* 0x000fec000bf45270 */
[----:B------:R-:W-:Y:S05]  /*5f40*/  PLOP3.LUT P1, PT, PT, PT, UP2, 0x80, 0x8 ;  /* 0x000000000008781c */ /* 0x000fea0003f2f028 */
[----:B------:R-:W-:Y:S06]  /*5f50*/  @UP2 UPLOP3.LUT UP0, UPT, UPT, UPT, UP1, 0x80, 0x8 ;  /* 0x000000000008289c */ /* 0x000fec0003f0f010 */
[----:B------:R-:W-:Y:S01]  /*5f60*/  PLOP3.LUT P0, PT, PT, PT, UP0, 0x80, 0x8 ;  /* 0x000000000008781c */ /* 0x000fe20003f0f008 */
[----:B------:R-:W-:Y:S01]  /*5f70*/  @!UPT UIADD3 URZ, UPT, UPT, URZ, URZ, URZ ;  /* 0x000000fffffff290 */ /* 0x000fe2000fffe0ff */
[----:B------:R-:W-:Y:S11]  /*5f80*/  BRA.U !UP1, `(.L_x_100) ;  /* 0x00000001093c7547 */ /* 0x000ff6000b800000 */
[----:B------:R-:W-:Y:S01]  /*5f90*/  UISETP.NE.U32.AND UP0, UPT, UR56, URZ, UPT ;  /* 0x000000ff3800728c */ /* 0x000fe2000bf05070 */
[----:B-1----:R-:W-:Y:S01]  /*5fa0*/  HFMA2 R0, -RZ, RZ, 0, 5.9604644775390625e-08 ;  /* 0x00000001ff007431 */ /* 0x002fe200000001ff */
[----:B------:R-:W1:Y:S01]  /*5fb0*/  LDCU.64 UR8, c[0x0][0x358] ;  /* 0x00006b00ff0877ac */ /* 0x000e620008000a00 */
[----:B------:R-:W-:Y:S01]  /*5fc0*/  IMAD.MOV.U32 R45, RZ, RZ, 0x1 ;  /* 0x00000001ff2d7424 */ /* 0x000fe200078e00ff */
[----:B------:R-:W-:Y:S06]  /*5fd0*/  UISETP.NE.AND.EX UP0, UPT, UR57, URZ, UPT, UP0 ;  /* 0x000000ff3900728c */ /* 0x000fec000bf05300 */
        /* <DEDUP_REMOVED lines=9> */
[----:B--23--:R-:W-:Y:S02]  /*6070*/  @!P3 IMAD.U32 R27, RZ, RZ, UR4 ;  /* 0x00000004ff1bbe24 */ /* 0x00cfe4000f8e00ff */
.L_x_100:
[----:B------:R-:W-:Y:S05]  /*6080*/  @!P4 BRA `(.L_x_101) ;  /* 0x000000000024c947 */ /* 0x000fea0003800000 */
[----:B------:R-:W-:Y:S01]  /*6090*/  ISETP.NE.U32.AND P3, PT, R40, RZ, PT ;  /* 0x000000ff2800720c */ /* 0x000fe20003f65070 */
[----:B------:R-:W2:Y:S03]  /*60a0*/  LDCU.64 UR4, c[0x0][0x358] ;  /* 0x00006b00ff0477ac */ /* 0x000ea60008000a00 */
[----:B------:R-:W-:Y:S11]  /*60b0*/  ISETP.NE.AND.EX P3, PT, R41, RZ, PT, P3 ;  /* 0x000000ff2900720c */ /* 0x000ff60003f65330 */
[----:B------:R-:W-:Y:S02]  /*60c0*/  @!UPT UIADD3 URZ, UPT, UPT, URZ, URZ, URZ ;  /* 0x000000fffffff290 */ /* 0x000fe4000fffe0ff */
[----:B------:R-:W3:Y:S01]  /*60d0*/  @P3 LDC.64 R2, c[0x0][0x8a8] ;  /* 0x00022a00ff023b82 */ /* 0x000ee20000000a00 */
[----:B-1----:R-:W-:Y:S04]  /*60e0*/  @P3 IMAD R0, R42, UR36, RZ ;  /* 0x000000242a003c24 */ /* 0x002fe8000f8e02ff */
[----:B---3--:R-:W-:Y:S05]  /*60f0*/  @P3 IMAD.WIDE R2, R0, 0x4, R2 ;  /* 0x0000000400023825 */ /* 0x008fea00078e0202 */
[----:B--2--5:R2:W5:Y:S02]  /*6100*/  @P3 LDG.E R24, desc[UR4][R2.64] ;  /* 0x0000000402183981 */ /* 0x024564000c1e1900 */
[----:B--2---:R-:W3:Y:S02]  /*6110*/  @!P3 LDC R24, c[0x0][0x8a0] ;  /* 0x00022800ff18bb82 */ /* 0x004ee40000000800 */
.L_x_101:
[----:B-----5:R-:W-:Y:S01]  /*6120*/  FSETP.NEU.AND P3, PT, R27, RZ, PT ;  /* 0x000000ff1b00720b */ /* 0x020fe20003f6d000 */
[----:B------:R-:W-:Y:S01]  /*6130*/  IMAD.SHL.U32 R62, R44, 0x2, RZ ;  /* 0x000000022c3e7824 */ /* 0x000fe200078e00ff */
[----:B------:R-:W-:Y:S01]  /*6140*/  SEL R4, RZ, 0xffffffff, P2 ;  /* 0xffffffffff047807 */ /* 0x000fe20001000000 */
[----:B------:R-:W-:Y:S01]  /*6150*/  BSSY B1, `(.L_x_102) ;  /* 0x0000036000017945 */ /* 0x000fe20003800000 */
[----:B------:R-:W-:Y:S01]  /*6160*/  @P1 LOP3.LUT P2, RZ, R45, 0xff, RZ, 0xc0, !PT ;  /* 0x000000ff2dff1812 */ /* 0x000fe2000784c0ff */
[----:B------:R-:W-:Y:S01]  /*6170*/  VIADD R60, R62, UR44 ;  /* 0x0000002c3e3c7c36 */ /* 0x000fe20008000000 */
[----:B-1----:R-:W-:Y:S01]  /*6180*/  @P1 SEL R0, RZ, 0xffffffff, P3 ;  /* 0xffffffffff001807 */ /* 0x002fe20001800000 */
[----:B------:R-:W-:Y:S01]  /*6190*/  IMAD.MOV.U32 R63, RZ, RZ, 0x1 ;  /* 0x00000001ff3f7424 */ /* 0x000fe200078e00ff */
[----:B------:R-:W-:Y:S01]  /*61a0*/  LOP3.LUT R55, R55, 0x1, RZ, 0x3c, !PT ;  /* 0x0000000137377812 */ /* 0x000fe200078e3cff */
[----:B------:R-:W-:Y:S01]  /*61b0*/  IMAD.MOV.U32 R61, RZ, RZ, RZ ;  /* 0x000000ffff3d7224 */ /* 0x000fe200078e00ff */
[----:B------:R-:W-:Y:S02]  /*61c0*/  @P0 SEL R0, R4, R0, !P2 ;  /* 0x0000000004000207 */ /* 0x000fe40005000000 */
[----:B------:R-:W-:Y:S02]  /*61d0*/  CS2R R38, SRZ ;  /* 0x0000000000267805 */ /* 0x000fe4000001ff00 */
[----:B------:R-:W-:Y:S02]  /*61e0*/  LEA R26, R22, UR44, 0x3 ;  /* 0x0000002c161a7c11 */ /* 0x000fe4000f8e18ff */
[----:B------:R-:W-:Y:S02]  /*61f0*/  CS2R R36, SRZ ;  /* 0x0000000000247805 */ /* 0x000fe4000001ff00 */
[----:B------:R-:W-:Y:S02]  /*6200*/  @P1 LOP3.LUT R0, R0, 0x1, RZ, 0xc0, !PT ;  /* 0x0000000100001812 */ /* 0x000fe400078ec0ff */
[----:B------:R-:W-:Y:S02]  /*6210*/  CS2R R30, SRZ ;  /* 0x00000000001e7805 */ /* 0x000fe4000001ff00 */
[----:B------:R-:W-:Y:S02]  /*6220*/  SHF.L.U32 R2, R54, 0x1f, RZ ;  /* 0x0000001f36027819 */ /* 0x000fe400000006ff */
[----:B------:R-:W-:Y:S02]  /*6230*/  CS2R R28, SRZ ;  /* 0x00000000001c7805 */ /* 0x000fe4000001ff00 */
[----:B------:R-:W-:Y:S01]  /*6240*/  ISETP.NE.U32.OR P5, PT, R0, 0x1, !P1 ;  /* 0x000000010000780c */ /* 0x000fe20004fa5470 */
[----:B------:R-:W-:Y:S01]  /*6250*/  IMAD.IADD R59, R56, 0x1, R60 ;  /* 0x00000001383b7824 */ /* 0x000fe200078e023c */
[----:B------:R-:W-:Y:S02]  /*6260*/  PLOP3.LUT P2, PT, PT, PT, UP1, 0x80, 0x8 ;  /* 0x000000000008781c */ /* 0x000fe40003f4f018 */
[----:B------:R-:W-:Y:S02]  /*6270*/  LEA.HI R25, R22, R22, RZ, 0x1 ;  /* 0x0000001616197211 */ /* 0x000fe400078f08ff */
[----:B------:R-:W-:Y:S02]  /*6280*/  LOP3.LUT P4, R51, R45, 0xff, RZ, 0xc0, !PT ;  /* 0x000000ff2d337812 */ /* 0x000fe4000788c0ff */
[----:B------:R-:W-:Y:S02]  /*6290*/  SEL R3, RZ, 0xffffffff, P3 ;  /* 0xffffffffff037807 */ /* 0x000fe40001800000 */
[----:B------:R-:W-:Y:S03]  /*62a0*/  P2R R58, PR, RZ, 0x20 ;  /* 0x00000020ff3a7803 */ /* 0x000fe60000000000 */
[----:B------:R-:W-:Y:S02]  /*62b0*/  @P5 SHF.L.U32 R0, R55, 0x1f, RZ ;  /* 0x0000001f37005819 */ /* 0x000fe400000006ff */
[----:B------:R-:W-:Y:S02]  /*62c0*/  @P2 SEL R3, R4, R3, !P4 ;  /* 0x0000000304032207 */ /* 0x000fe40006000000 */
[----:B------:R1:W2:Y:S02]  /*62d0*/  @P5 SYNCS.PHASECHK.TRANS64.TRYWAIT P1, [UR44+0x80], R0 ;  /* 0x00008000ff0055a7 */ /* 0x0002a4000802112c */
[----:B------:R-:W-:Y:S04]  /*62e0*/  LOP3.LUT R3, R3, 0x1, RZ, 0xc0, !PT ;  /* 0x0000000103037812 */ /* 0x000fe800078ec0ff */
[----:B------:R-:W-:Y:S04]  /*62f0*/  ISETP.NE.U32.AND P2, PT, R3, 0x1, PT ;  /* 0x000000010300780c */ /* 0x000fe80003f45070 */
[----:B------:R-:W-:Y:S01]  /*6300*/  P2R R64, PR, RZ, 0x4 ;  /* 0x00000004ff407803 */ /* 0x000fe20000000000 */
[----:B------:R4:W3:Y:S01]  /*6310*/  SYNCS.PHASECHK.TRANS64.TRYWAIT P0, [R26+URZ+0xf0], R2 ;  /* 0x0000f0021a0075a7 */ /* 0x0008e200080011ff */
[C---:B-1----:R-:W-:Y:S01]  /*6320*/  IMAD.SHL.U32 R0, R25.reuse, 0x40, RZ ;  /* 0x0000004019007824 */ /* 0x042fe200078e00ff */
[----:B------:R-:W-:Y:S04]  /*6330*/  LOP3.LUT R25, R25, 0xffe, RZ, 0xc0, !PT ;  /* 0x00000ffe19197812 */ /* 0x000fe800078ec0ff */
[----:B------:R-:W-:Y:S01]  /*6340*/  LOP3.LUT R0, R0, 0xffffff80, RZ, 0xc0, !PT ;  /* 0xffffff8000007812 */ /* 0x000fe200078ec0ff */
[----:B------:R-:W-:Y:S04]  /*6350*/  IMAD.IADD R25, R22, 0x1, -R25 ;  /* 0x0000000116197824 */ /* 0x000fe800078e0a19 */
[----:B------:R-:W-:Y:S04]  /*6360*/  IMAD.IADD R0, R23, 0x1, R0 ;  /* 0x0000000117007824 */ /* 0x000fe800078e0200 */
[----:B------:R-:W-:Y:S01]  /*6370*/  IMAD R25, R25, 0x100000, R0 ;  /* 0x0010000019197824 */ /* 0x000fe200078e0200 */
[----:B--2---:R-:W-:Y:S01]  /*6380*/  @P5 SEL R63, RZ, 0x1, !P1 ;  /* 0x00000001ff3f5807 */ /* 0x004fe20004800000 */
[----:B----4-:R-:W-:Y:S06]  /*6390*/  @!P5 BRA `(.L_x_103) ;  /* 0x000000000044d947 */ /* 0x010fec0003800000 */
[----:B------:R-:W-:Y:S01]  /*63a0*/  IMAD.MOV.U32 R38, RZ, RZ, RZ ;  /* 0x000000ffff267224 */ /* 0x000fe200078e00ff */
[----:B------:R-:W-:Y:S01]  /*63b0*/  ISETP.NE.AND P1, PT, R63, RZ, PT ;  /* 0x000000ff3f00720c */ /* 0x000fe20003f25270 */
[----:B------:R-:W-:Y:S01]  /*63c0*/  BSSY B0, `(.L_x_104) ;  /* 0x0000008000007945 */ /* 0x000fe20003800000 */
[----:B------:R-:W-:Y:S02]  /*63d0*/  CS2R R30, SRZ ;  /* 0x00000000001e7805 */ /* 0x000fe4000001ff00 */
[----:B------:R-:W-:Y:S02]  /*63e0*/  CS2R R28, SRZ ;  /* 0x00000000001c7805 */ /* 0x000fe4000001ff00 */
[----:B------:R-:W-:Y:S07]  /*63f0*/  CS2R R36, SRZ ;  /* 0x0000000000247805 */ /* 0x000fee000001ff00 */
[----:B------:R-:W-:Y:S05]  /*6400*/  @P1 BRA `(.L_x_105) ;  /* 0x00000000000c1947 */ /* 0x000fea0003800000 */
[----:B------:R-:W-:Y:S04]  /*6410*/  SHF.L.U32 R3, R55, 0x1f, RZ ;  /* 0x0000001f37037819 */ /* 0x000fe800000006ff */
[----:B------:R-:W1:Y:S02]  /*6420*/  SYNCS.PHASECHK.TRANS64.TRYWAIT P1, [UR44+0x80], R3 ;  /* 0x00008003ff0075a7 */ /* 0x000e64000802112c */
[----:B-1----:R-:W-:Y:S05]  /*6430*/  @!P1 BRA `(.L_x_106) ;  /* 0x0000003000149947 */ /* 0x002fea0003800000 */
.L_x_105:
[----:B------:R-:W-:Y:S05]  /*6440*/  BSYNC B0 ;  /* 0x0000000000007941 */ /* 0x000fea0003800000 */
.L_x_104:
[----:B------:R-:W-:Y:S01]  /*6450*/  ISETP.NE.AND P1, PT, R64, RZ, PT ;  /* 0x000000ff4000720c */ /* 0x000fe20003f25270 */
[----:B------:R-:W-:Y:S11]  /*6460*/  HFMA2 R61, -RZ, RZ, 0, 5.9604644775390625e-08 ;  /* 0x00000001ff3d7431 */ /* 0x000ff600000001ff */
[----:B------:R-:W-:Y:S01]  /*6470*/  @!UPT UIADD3 URZ, UPT, UPT, URZ, URZ, URZ ;  /* 0x000000fffffff290 */ /* 0x000fe2000fffe0ff */
[----:B------:R-:W-:Y:S05]  /*6480*/  @P1 WARPSYNC.ALL ;  /* 0x0000000000001948 */ /* 0x000fea0003800000 */
[----:B------:R2:W4:Y:S04]  /*6490*/  @P1 LDSM.16.M88.4 R28, [R62+UR44+0x200] ;  /* 0x0002002c3e1c183b */ /* 0x0005280008000200 */
[----:B------:R2:W1:Y:S02]  /*64a0*/  @P1 LDSM.16.M88.4 R36, [R59+0x200] ;  /* 0x000200003b24183b */ /* 0x0004640000000200 */
.L_x_103:
[----:B------:R-:W-:Y:S05]  /*64b0*/  BSYNC B1 ;  /* 0x0000000000017941 */ /* 0x000fea0003800000 */
.L_x_102:
[----:B-1----:R-:W-:Y:S04]  /*64c0*/  SHF.R.U32.HI R0, RZ, 0x15, R25 ;  /* 0x00000015ff007819 */ /* 0x002fe80000011619 */
[----:B------:R-:W-:Y:S01]  /*64d0*/  LOP3.LUT P1, RZ, R0, 0x3, R46, 0x48, !PT ;  /* 0x0000000300ff7812 */ /* 0x000fe2000782482e */
[----:B------:R-:W-:Y:S01]  /*64e0*/  @!UPT UIADD3 URZ, UPT, UPT, URZ, URZ, URZ ;  /* 0x000000fffffff290 */ /* 0x000fe2000fffe0ff */
[----:B---3--:R-:W-:Y:S11]  /*64f0*/  @P0 BRA `(.L_x_107) ;  /* 0x0000000000080947 */ /* 0x008ff60003800000 */
[----:B------:R-:W1:Y:S02]  /*6500*/  SYNCS.PHASECHK.TRANS64.TRYWAIT P0, [R26+URZ+0xf0], R2 ;  /* 0x0000f0021a0075a7 */ /* 0x000e6400080011ff */
[----:B-1----:R-:W-:Y:S05]  /*6510*/  @!P0 BRA `(.L_x_108) ;  /* 0x0000002c00f48947 */ /* 0x002fea0003800000 */
.L_x_107:
[----:B------:R-:W-:Y:S05]  /*6520*/  @!P1 BRA `(.L_x_109) ;  /* 0x0000000000409947 */ /* 0x000fea0003800000 */
[----:B------:R-:W3:Y:S01]  /*6530*/  LDCU.64 UR8, c[0x4][0x70] ;  /* 0x01000e00ff0877ac */ /* 0x000ee20008000a00 */
[----:B------:R-:W-:Y:S01]  /*6540*/  MOV R3, 0x0 ;  /* 0x0000000000037802 */ /* 0x000fe20000000f00 */
[----:B------:R-:W-:Y:S02]  /*6550*/  HFMA2 R12, -RZ, RZ, 0, 5.9604644775390625e-08 ;  /* 0x00000001ff0c7431 */ /* 0x000fe400000001ff */
[----:B------:R-:W-:Y:S02]  /*6560*/  IMAD.MOV.U32 R8, RZ, RZ, 0x192 ;  /* 0x00000192ff087424 */ /* 0x000fe400078e00ff */
[----:B------:R-:W-:Y:S01]  /*6570*/  IMAD.MOV.U32 R13, RZ, RZ, RZ ;  /* 0x000000ffff0d7224 */ /* 0x000fe200078e00ff */
[----:B------:R-:W5:Y:S01]  /*6580*/  LDCU.64 UR6, c[0x4][0x78] ;  /* 0x01000f00ff0677ac */ /* 0x000f620008000a00 */
[----:B-1----:R-:W1:Y:S01]  /*6590*/  LDC.64 R2, c[0x4][R3] ;  /* 0x0100000003027b82 */ /* 0x002e620000000a00 */
[----:B------:R-:W2:Y:S01]  /*65a0*/  LDCU.64 UR4, c[0x4][0x10] ;  /* 0x01000200ff0477ac */ /* 0x000ea20008000a00 */
[----:B---3--:R-:W-:Y:S01]  /*65b0*/  MOV R5, UR9 ;  /* 0x0000000900057c02 */ /* 0x008fe20008000f00 */
[----:B------:R-:W-:Y:S01]  /*65c0*/  IMAD.U32 R4, RZ, RZ, UR8 ;  /* 0x00000008ff047e24 */ /* 0x000fe2000f8e00ff */
[----:B-----5:R-:W-:Y:S01]  /*65d0*/  MOV R7, UR7 ;  /* 0x0000000700077c02 */ /* 0x020fe20008000f00 */
[----:B------:R-:W-:Y:S01]  /*65e0*/  IMAD.U32 R6, RZ, RZ, UR6 ;  /* 0x00000006ff067e24 */ /* 0x000fe2000f8e00ff */
[----:B--2---:R-:W-:Y:S01]  /*65f0*/  MOV R11, UR5 ;  /* 0x00000005000b7c02 */ /* 0x004fe20008000f00 */
[----:B------:R-:W-:Y:S02]  /*6600*/  IMAD.U32 R10, RZ, RZ, UR4 ;  /* 0x00000004ff0a7e24 */ /* 0x000fe4000f8e00ff */
[----:B------:R-:W-:Y:S07]  /*6610*/  LEPC R20, `(.L_x_109) ;  /* 0x000000001014794e */ /* 0x000fee0000000000 */
[----:B-1--4-:R-:W-:Y:S05]  /*6620*/  CALL.ABS.NOINC R2 ;  /* 0x0000000002007343 */ /* 0x012fea0003c00000 */
.L_x_109:
[----:B----4-:R-:W-:Y:S01]  /*6630*/  SHF.L.U32 R3, R28, 0x10, RZ ;  /* 0x000000101c037819 */ /* 0x010fe200000006ff */
[----:B------:R-:W-:Y:S05]  /*6640*/  WARPSYNC.ALL ;  /* 0x0000000000007948 */ /* 0x000fea0003800000 */
[----:B------:R-:W-:Y:S01]  /*6650*/  R2UR UR4, R25 ;  /* 0x00000000190472ca */ /* 0x000fe200000e0000 */
[----:B------:R-:W-:Y:S01]  /*6660*/  BSSY.RECONVERGENT B0, `(.L_x_110) ;  /* 0x000004e000007945 */ /* 0x000fe20003800200 */
[C---:B------:R-:W-:Y:S02]  /*6670*/  SHF.L.U32 R20, R29.reuse, 0x10, RZ ;  /* 0x000000101d147819 */ /* 0x040fe400000006ff */
[----:B------:R-:W-:Y:S02]  /*6680*/  LOP3.LUT R21, R29, 0xffff0000, RZ, 0xc0, !PT ;  /* 0xffff00001d157812 */ /* 0x000fe400078ec0ff */
[----:B------:R-:W-:Y:S07]  /*6690*/  ISETP.NE.AND P0, PT, R57, RZ, PT ;  /* 0x000000ff3900720c */ /* 0x000fee0003f05270 */
[----:B------:R-:W3:Y:S02]  /*66a0*/  LDTM.16dp256bit.x4 R4, tmem[UR4] ;  /* 0x00000004000479ee */ /* 0x000ee40008120000 */
[----:B---3--:R-:W-:Y:S01]  /*66b0*/  FMUL R0, R24, R4 ;  /* 0x0000000418007220 */ /* 0x008fe20000400000 */
[----:B------:R-:W-:Y:S01]  /*66c0*/  LOP3.LUT R4, R28, 0xffff0000, RZ, 0xc0, !PT ;  /* 0xffff00001c047812 */ /* 0x000fe200078ec0ff */
[C---:B-1----:R-:W-:Y:S01]  /*66d0*/  FMUL R2, R24.reuse, R5 ;  /* 0x0000000518027220 */ /* 0x042fe20000400000 */
[C---:B------:R-:W-:Y:S01]  /*66e0*/  FMUL R7, R24.reuse, R7 ;  /* 0x0000000718077220 */ /* 0x040fe20000400000 */
[C---:B------:R-:W-:Y:S01]  /*66f0*/  FFMA R0, R27.reuse, R3, R0 ;  /* 0x000000031b007223 */ /* 0x040fe20000000000 */
[C---:B------:R-:W-:Y:S01]  /*6700*/  FMUL R3, R24.reuse, R6 ;  /* 0x0000000618037220 */ /* 0x040fe20000400000 */
[C---:B------:R-:W-:Y:S01]  /*6710*/  FFMA R2, R27.reuse, R4, R2 ;  /* 0x000000041b027223 */ /* 0x040fe20000000002 */
[C---:B------:R-:W-:Y:S01]  /*6720*/  FMUL R4, R24.reuse, R8 ;  /* 0x0000000818047220 */ /* 0x040fe20000400000 */
[C---:B------:R-:W-:Y:S01]  /*6730*/  FMUL R8, R24.reuse, R12 ;  /* 0x0000000c18087220 */ /* 0x040fe20000400000 */
[----:B------:R-:W-:Y:S01]  /*6740*/  FMUL R12, R24, R16 ;  /* 0x00000010180c7220 */ /* 0x000fe20000400000 */
[----:B------:R-:W-:Y:S01]  /*6750*/  SHF.L.U32 R16, R30, 0x10, RZ ;  /* 0x000000101e107819 */ /* 0x000fe200000006ff */
[C---:B------:R-:W-:Y:S01]  /*6760*/  FFMA R3, R27.reuse, R20, R3 ;  /* 0x000000141b037223 */ /* 0x040fe20000000003 */
[----:B------:R-:W-:Y:S01]  /*6770*/  F2FP.BF16.F32.PACK_AB R32, R2, R0 ;  /* 0x000000000220723e */ /* 0x000fe200000010ff */
[C---:B------:R-:W-:Y:S01]  /*6780*/  FFMA R7, R27.reuse, R21, R7 ;  /* 0x000000151b077223 */ /* 0x040fe20000000007 */
[----:B------:R-:W-:Y:S01]  /*6790*/  LOP3.LUT R0, R30, 0xffff0000, RZ, 0xc0, !PT ;  /* 0xffff00001e007812 */ /* 0x000fe200078ec0ff */
[----:B------:R-:W-:Y:S01]  /*67a0*/  FFMA R4, R27, R16, R4 ;  /* 0x000000101b047223 */ /* 0x000fe20000000004 */
[C---:B------:R-:W-:Y:S01]  /*67b0*/  SHF.L.U32 R2, R31.reuse, 0x10, RZ ;  /* 0x000000101f027819 */ /* 0x040fe200000006ff */
[C---:B------:R-:W-:Y:S01]  /*67c0*/  FMUL R5, R24.reuse, R9 ;  /* 0x0000000918057220 */ /* 0x040fe20000400000 */
[----:B------:R-:W-:Y:S01]  /*67d0*/  LOP3.LUT R16, R31, 0xffff0000, RZ, 0xc0, !PT ;  /* 0xffff00001f107812 */ /* 0x000fe200078ec0ff */
[----:B------:R-:W-:Y:S01]  /*67e0*/  FMUL R6, R24, R10 ;  /* 0x0000000a18067220 */ /* 0x000fe20000400000 */
[----:B------:R-:W-:Y:S01]  /*67f0*/  F2FP.BF16.F32.PACK_AB R33, R7, R3 ;  /* 0x000000030721723e */ /* 0x000fe200000010ff */
[C---:B------:R-:W-:Y:S01]  /*6800*/  FFMA R5, R27.reuse, R0, R5 ;  /* 0x000000001b057223 */ /* 0x040fe20000000005 */
[C---:B------:R-:W-:Y:S01]  /*6810*/  SHF.L.U32 R0, R36.reuse, 0x10, RZ ;  /* 0x0000001024007819 */ /* 0x040fe200000006ff */
[----:B------:R-:W-:Y:S01]  /*6820*/  FFMA R6, R27, R2, R6 ;  /* 0x000000021b067223 */ /* 0x000fe20000000006 */
[----:B------:R-:W-:Y:S01]  /*6830*/  LOP3.LUT R2, R36, 0xffff0000, RZ, 0xc0, !PT ;  /* 0xffff000024027812 */ /* 0x000fe200078ec0ff */
[C---:B------:R-:W-:Y:S01]  /*6840*/  FMUL R11, R24.reuse, R11 ;  /* 0x0000000b180b7220 */ /* 0x040fe20000400000 */
[----:B------:R-:W-:Y:S01]  /*6850*/  SHF.L.U32 R3, R37, 0x10, RZ ;  /* 0x0000001025037819 */ /* 0x000fe200000006ff */
[C---:B------:R-:W-:Y:S01]  /*6860*/  FMUL R9, R24.reuse, R13 ;  /* 0x0000000d18097220 */ /* 0x040fe20000400000 */
[----:B------:R-:W-:Y:S01]  /*6870*/  F2FP.BF16.F32.PACK_AB R34, R5, R4 ;  /* 0x000000040522723e */ /* 0x000fe200000010ff */
[C---:B------:R-:W-:Y:S01]  /*6880*/  FMUL R10, R24.reuse, R14 ;  /* 0x0000000e180a7220 */ /* 0x040fe20000400000 */
[C---:B------:R-:W-:Y:S01]  /*6890*/  FFMA R11, R27.reuse, R16, R11 ;  /* 0x000000101b0b7223 */ /* 0x040fe2000000000b */
[C---:B------:R-:W-:Y:S01]  /*68a0*/  FFMA R8, R27.reuse, R0, R8 ;  /* 0x000000001b087223 */ /* 0x040fe20000000008 */
[----:B------:R-:W-:Y:S01]  /*68b0*/  FFMA R9, R27, R2, R9 ;  /* 0x000000021b097223 */ /* 0x000fe20000000009 */
[----:B------:R-:W-:Y:S01]  /*68c0*/  LOP3.LUT R0, R37, 0xffff0000, RZ, 0xc0, !PT ;  /* 0xffff000025007812 */ /* 0x000fe200078ec0ff */
[----:B------:R-:W-:Y:S01]  /*68d0*/  FFMA R10, R27, R3, R10 ;  /* 0x000000031b0a7223 */ /* 0x000fe2000000000a */
[----:B------:R-:W-:Y:S01]  /*68e0*/  FMUL R15, R24, R15 ;  /* 0x0000000f180f7220 */ /* 0x000fe20000400000 */
[----:B------:R-:W-:Y:S01]  /*68f0*/  SHF.L.U32 R2, R38, 0x10, RZ ;  /* 0x0000001026027819 */ /* 0x000fe200000006ff */
[----:B------:R-:W-:Y:S01]  /*6900*/  FMUL R13, R24, R17 ;  /* 0x00000011180d7220 */ /* 0x000fe20000400000 */
[----:B------:R-:W-:Y:S01]  /*6910*/  LOP3.LUT R3, R38, 0xffff0000, RZ, 0xc0, !PT ;  /* 0xffff000026037812 */ /* 0x000fe200078ec0ff */
[C---:B------:R-:W-:Y:S01]  /*6920*/  FMUL R14, R24.reuse, R18 ;  /* 0x00000012180e7220 */ /* 0x040fe20000400000 */
[----:B------:R-:W-:Y:S01]  /*6930*/  SHF.L.U32 R4, R39, 0x10, RZ ;  /* 0x0000001027047819 */ /* 0x000fe200000006ff */
[----:B------:R-:W-:Y:S01]  /*6940*/  FFMA R15, R27, R0, R15 ;  /* 0x000000001b0f7223 */ /* 0x000fe2000000000f */
[----:B------:R-:W-:Y:S01]  /*6950*/  LOP3.LUT R5, R39, 0xffff0000, RZ, 0xc0, !PT ;  /* 0xffff000027057812 */ /* 0x000fe200078ec0ff */
[----:B------:R-:W-:Y:S01]  /*6960*/  FMUL R19, R24, R19 ;  /* 0x0000001318137220 */ /* 0x000fe20000400000 */
[C---:B------:R-:W-:Y:S01]  /*6970*/  FFMA R12, R27.reuse, R2, R12 ;  /* 0x000000021b0c7223 */ /* 0x040fe2000000000c */
[C---:B------:R-:W-:Y:S01]  /*6980*/  FFMA R13, R27.reuse, R3, R13 ;  /* 0x000000031b0d7223 */ /* 0x040fe2000000000d */
[C---:B------:R-:W-:Y:S01]  /*6990*/  FFMA R14, R27.reuse, R4, R14 ;  /* 0x000000041b0e7223 */ /* 0x040fe2000000000e */
[----:B------:R-:W-:Y:S01]  /*69a0*/  FFMA R19, R27, R5, R19 ;  /* 0x000000051b137223 */ /* 0x000fe20000000013 */
[----:B------:R-:W-:Y:S02]  /*69b0*/  F2FP.BF16.F32.PACK_AB R35, R11, R6 ;  /* 0x000000060b23723e */ /* 0x000fe400000010ff */
[----:B------:R-:W-:Y:S02]  /*69c0*/  F2FP.BF16.F32.PACK_AB R8, R9, R8 ;  /* 0x000000080908723e */ /* 0x000fe400000010ff */
[----:B------:R-:W-:Y:S01]  /*69d0*/  F2FP.BF16.F32.PACK_AB R9, R15, R10 ;  /* 0x0000000a0f09723e */ /* 0x000fe200000010ff */
[----:B------:R1:W-:Y:S01]  /*69e0*/  STSM.16.M88.4 [R60+0x200], R32 ;  /* 0x000200203c007844 */ /* 0x0003e20000000200 */
[----:B------:R-:W-:Y:S02]  /*69f0*/  F2FP.BF16.F32.PACK_AB R10, R13, R12 ;  /* 0x0000000c0d0a723e */ /* 0x000fe400000010ff */
[----:B------:R-:W-:Y:S05]  /*6a00*/  F2FP.BF16.F32.PACK_AB R11, R19, R14 ;  /* 0x0000000e130b723e */ /* 0x000fea00000010ff */
[----:B------:R1:W-:Y:S01]  /*6a10*/  STSM.16.M88.4 [R59+0x200], R8 ;  /* 0x000200083b007844 */ /* 0x0003e20000000200 */
[----:B------:R-:W-:Y:S01]  /*6a20*/  @!PT LDS RZ, [RZ] ;  /* 0x00000000fffff984 */ /* 0x000fe20000000800 */
[----:B------:R-:W-:Y:S01]  /*6a30*/  @!PT LDS RZ, [RZ] ;  /* 0x00000000fffff984 */ /* 0x000fe20000000800 */
[----:B------:R-:W-:Y:S01]  /*6a40*/  @!PT LDS RZ, [RZ] ;  /* 0x00000000fffff984 */ /* 0x000fe20000000800 */
[----:B------:R-:W-:Y:S01]  /*6a50*/  @!PT LDS RZ, [RZ] ;  /* 0x00000000fffff984 */ /* 0x000fe20000000800 */
[----:B------:R3:W-:Y:S07]  /*6a60*/  MEMBAR.ALL.CTA ;  /* 0x0000000000007992 */ /* 0x0007ee0000008000 */
[----:B---3--:R-:W3:Y:S02]  /*6a70*/  FENCE.VIEW.ASYNC.S ;  /* 0x00000000000073c6 */ /* 0x008ee40000000000 */
[----:B---3--:R-:W-:Y:S06]  /*6a80*/  BAR.SYNC.DEFER_BLOCKING 0x1, 0x80 ;  /* 0x0042000000007b1d */ /* 0x008fec0000010000 */
[----:B------:R-:W-:Y:S05]  /*6a90*/  @P0 BRA `(.L_x_111) ;  /* 0x0000000000280947 */ /* 0x000fea0003800000 */
[----:B------:R-:W3:Y:S01]  /*6aa0*/  LDCU.64 UR6, c[0x0][0x348] ;  /* 0x00006900ff0677ac */ /* 0x000ee20008000a00 */
[----:B------:R-:W-:Y:S01]  /*6ab0*/  UIADD3 UR4, UPT, UPT, UR44, 0x200, URZ ;  /* 0x000002002c047890 */ /* 0x000fe2000fffe0ff */
[----:B------:R-:W-:Y:S05]  /*6ac0*/  UMOV UR51, UR36 ;  /* 0x0000002400337c82 */ /* 0x000fea0008000000 */
[----:B------:R-:W-:Y:S04]  /*6ad0*/  MOV R50, UR4 ;  /* 0x0000000400327c02 */ /* 0x000fe80008000f00 */
[----:B------:R-:W-:Y:S01]  /*6ae0*/  R2UR UR48, R50 ;  /* 0x00000000323072ca */ /* 0x000fe200000e0000 */
[----:B---3--:R-:W-:Y:S04]  /*6af0*/  UIADD3 UR4, UP0, UPT, UR6, 0x680, URZ ;  /* 0x0000068006047890 */ /* 0x008fe8000ff1e0ff */
[----:B------:R-:W-:Y:S09]  /*6b00*/  UIADD3.X UR5, UPT, UPT, URZ, UR7, URZ, UP0, !UPT ;  /* 0x00000007ff057290 */ /* 0x000ff200087fe4ff */
[----:B------:R3:W-:Y:S01]  /*6b10*/  UTMASTG.3D [UR48], [UR4] ;  /* 0x00000030040073b5 */ /* 0x0007e20008010000 */
[----:B------:R0:W-:Y:S01]  /*6b20*/  UTMACMDFLUSH ;  /* 0x00000000000079b7 */ /* 0x0001e20000000000 */
[----:B---3--:R-:W-:Y:S04]  /*6b30*/  DEPBAR.LE SB0, 0x1 ;  /* 0x000080400000791a */ /* 0x008fe80000000000 */
.L_x_111:
[----:B------:R-:W-:Y:S05]  /*6b40*/  BSYNC.RECONVERGENT B0 ;  /* 0x0000000000007941 */ /* 0x000fea0003800200 */
.L_x_110:
[----:B------:R-:W-:Y:S01]  /*6b50*/  BAR.SYNC.DEFER_BLOCKING 0x1, 0x80 ;  /* 0x0042000000007b1d */ /* 0x000fe20000010000 */
[----:B------:R-:W-:Y:S01]  /*6b60*/  ISETP.NE.AND P1, PT, R58, RZ, PT ;  /* 0x000000ff3a00720c */ /* 0x000fe20003f25270 */
[----:B------:R-:W-:Y:S01]  /*6b70*/  UISETP.NE.AND UP0, UPT, UR47, URZ, UPT ;  /* 0x000000ff2f00728c */ /* 0x000fe2000bf05270 */
[----:B------:R-:W-:Y:S11]  /*6b80*/  LEA R4, R61, UR44, 0x3 ;  /* 0x0000002c3d047c11 */ /* 0x000ff6000f8e18ff */
[----:B------:R-:W-:Y:S01]  /*6b90*/  @P1 SHF.L.U32 R3, R55, 0x1f, RZ ;  /* 0x0000001f37031819 */ /* 0x000fe200000006ff */
[----:B------:R-:W-:Y:S06]  /*6ba0*/  BRA.U !UP0, `(.L_x_112) ;  /* 0x0000000108247547 */ /* 0x000fec000b800000 */
[----:B------:R-:W3:Y:S01]  /*6bb0*/  S2R R0, SR_CgaCtaId ;  /* 0x0000000000007919 */ /* 0x000ee20000008800 */
[----:B------:R-:W-:Y:S01]  /*6bc0*/  IMAD.U32 R2, RZ, RZ, UR46 ;  /* 0x0000002eff027e24 */ /* 0x000fe2000f8e00ff */
[----:B------:R-:W-:Y:S04]  /*6bd0*/  UIADD3 UR4, UPT, UPT, UR46, 0x1, URZ ;  /* 0x000000012e047890 */ /* 0x000fe8000fffe0ff */
[----:B------:R-:W-:Y:S01]  /*6be0*/  @P1 LEA R2, R2, UR44, 0x3 ;  /* 0x0000002c02021c11 */ /* 0x000fe2000f8e18ff */
[----:B------:R-:W-:Y:S04]  /*6bf0*/  UISETP.NE.AND UP0, UPT, UR4, 0x4, UPT ;  /* 0x000000040400788c */ /* 0x000fe8000bf05270 */
[----:B------:R-:W-:Y:S01]  /*6c00*/  @P1 VIADD R2, R2, 0xa0 ;  /* 0x000000a002021836 */ /* 0x000fe20000000000 */
[----:B------:R-:W-:Y:S04]  /*6c10*/  USEL UR46, UR4, URZ, UP0 ;  /* 0x000000ff042e7287 */ /* 0x000fe80008000000 */
[----:B---3--:R-:W-:Y:S04]  /*6c20*/  @P1 PRMT R0, R0, 0x654, R2 ;  /* 0x0000065400001816 */ /* 0x008fe80000000002 */
[----:B------:R3:W-:Y:S04]  /*6c30*/  @P1 SYNCS.ARRIVE.TRANS64.RED.A1T0 RZ, [R0+URZ], RZ ;  /* 0x000000ff00ff19a7 */ /* 0x0007e800081004ff */
.L_x_112:
[----:B------:R-:W4:Y:S01]  /*6c40*/  @P1 SYNCS.PHASECHK.TRANS64.TRYWAIT P0, [R4+URZ+0x80], R3 ;  /* 0x00008003040015a7 */ /* 0x000f2200080011ff */
[----:B------:R-:W-:Y:S01]  /*6c50*/  BSSY B1, `(.L_x_113) ;  /* 0x0000013000017945 */ /* 0x000fe20003800000 */
[----:B----4-:R-:W-:Y:S03]  /*6c60*/  @P1 SEL R63, RZ, 0x1, !P0 ;  /* 0x00000001ff3f1807 */ /* 0x010fe60004000000 */
[----:B------:R-:W-:Y:S05]  /*6c70*/  @!P1 BRA `(.L_x_114) ;  /* 0x0000000000409947 */ /* 0x000fea0003800000 */
[----:B------:R-:W-:Y:S01]  /*6c80*/  ISETP.NE.AND P1, PT, R64, RZ, PT ;  /* 0x000000ff4000720c */ /* 0x000fe20003f25270 */
[----:B------:R-:W-:Y:S01]  /*6c90*/  BSSY B0, `(.L_x_115) ;  /* 0x0000009000007945 */ /* 0x000fe20003800000 */
[----:B------:R-:W-:Y:S11]  /*6ca0*/  ISETP.NE.AND P0, PT, R63, RZ, PT ;  /* 0x000000ff3f00720c */ /* 0x000ff60003f05270 */
[----:B------:R-:W-:Y:S05]  /*6cb0*/  @P1 IMAD R3, R61, 0x1000, R62 ;  /* 0x000010003d031824 */ /* 0x000fea00078e023e */
[----:B------:R-:W-:Y:S05]  /*6cc0*/  @P1 IADD3 R2, PT, PT, R3, UR44, RZ ;  /* 0x0000002c03021c10 */ /* 0x000fea000fffe0ff */
[----:B------:R-:W-:Y:S01]  /*6cd0*/  @P1 IMAD.IADD R2, R56, 0x1, R2 ;  /* 0x0000000138021824 */ /* 0x000fe200078e0202 */
[----:B------:R-:W-:Y:S06]  /*6ce0*/  @P0 BRA `(.L_x_116) ;  /* 0x00000000000c0947 */ /* 0x000fec0003800000 */
[----:B---3--:R-:W-:Y:S04]  /*6cf0*/  SHF.L.U32 R0, R55, 0x1f, RZ ;  /* 0x0000001f37007819 */ /* 0x008fe800000006ff */
[----:B------:R-:W3:Y:S02]  /*6d00*/  SYNCS.PHASECHK.TRANS64.TRYWAIT P0, [R4+URZ+0x80], R0 ;  /* 0x00008000040075a7 */ /* 0x000ee400080011ff */
[----:B---3--:R-:W-:Y:S05]  /*6d10*/  @!P0 BRA `(.L_x_117) ;  /* 0x0000002800088947 */ /* 0x008fea0003800000 */
.L_x_116:
[----:B------:R-:W-:Y:S05]  /*6d20*/  BSYNC B0 ;  /* 0x0000000000007941 */ /* 0x000fea0003800000 */
.L_x_115:
[----:B------:R-:W-:Y:S02]  /*6d30*/  ISETP.NE.AND P0, PT, R64, RZ, PT ;  /* 0x000000ff4000720c */ /* 0x000fe40003f05270 */
[----:B------:R-:W-:Y:S11]  /*6d40*/  IADD3 R61, PT, PT, R61, 0x1, RZ ;  /* 0x000000013d3d7810 */ /* 0x000ff60007ffe0ff */
[----:B------:R-:W-:Y:S05]  /*6d50*/  @P0 WARPSYNC.ALL ;  /* 0x0000000000000948 */ /* 0x000fea0003800000 */
[----:B------:R4:W1:Y:S04]  /*6d60*/  @P0 LDSM.16.M88.4 R28, [R3+UR44+0x200] ;  /* 0x0002002c031c083b */ /* 0x0008680008000200 */
[----:B------:R4:W1:Y:S02]  /*6d70*/  @P0 LDSM.16.M88.4 R36, [R2+0x200] ;  /* 0x000200000224083b */ /* 0x0008640000000200 */
.L_x_114:
[----:B------:R-:W-:Y:S05]  /*6d80*/  BSYNC B1 ;  /* 0x0000000000017941 */ /* 0x000fea0003800000 */
.L_x_113:
[----:B---3--:R-:W-:Y:S05]  /*6d90*/  VIADD R0, R25, 0x20 ;  /* 0x0000002019007836 */ /* 0x008fea0000000000 */
[----:B------:R-:W-:Y:S04]  /*6da0*/  SHF.R.U32.HI R0, RZ, 0x15, R0 ;  /* 0x00000015ff007819 */ /* 0x000fe80000011600 */
[----:B------:R-:W-:Y:S11]  /*6db0*/  LOP3.LUT P0, RZ, R0, 0x3, R46, 0x48, !PT ;  /* 0x0000000300ff7812 */ /* 0x000ff6000780482e */
[----:B------:R-:W-:Y:S02]  /*6dc0*/  @!UPT UIADD3 URZ, UPT, UPT, URZ, URZ, URZ ;  /* 0x000000fffffff290 */ /* 0x000fe4000fffe0ff */
[----:B------:R-:W-:Y:S05]  /*6dd0*/  @!P0 BRA `(.L_x_118) ;  /* 0x0000000000408947 */ /* 0x000fea0003800000 */
[----:B------:R-:W3:Y:S01]  /*6de0*/  LDCU.64 UR8, c[0x4][0x70] ;  /* 0x01000e00ff0877ac */ /* 0x000ee20008000a00 */
[----:B----4-:R-:W-:Y:S01]  /*6df0*/  MOV R3, 0x0 ;  /* 0x0000000000037802 */ /* 0x010fe20000000f00 */
[----:B------:R-:W-:Y:S02]  /*6e00*/  HFMA2 R12, -RZ, RZ, 0, 5.9604644775390625e-08 ;  /* 0x00000001ff0c7431 */ /* 0x000fe400000001ff */
[----:B-1----:R-:W-:Y:S02]  /*6e10*/  IMAD.MOV.U32 R8, RZ, RZ, 0x192 ;  /* 0x00000192ff087424 */ /* 0x002fe400078e00ff */
[----:B------:R-:W-:Y:S01]  /*6e20*/  IMAD.MOV.U32 R13, RZ, RZ, RZ ;  /* 0x000000ffff0d7224 */ /* 0x000fe200078e00ff */
[----:B------:R-:W1:Y:S01]  /*6e30*/  LDCU.64 UR6, c[0x4][0x78] ;  /* 0x01000f00ff0677ac */ /* 0x000e620008000a00 */
[----:B------:R-:W4:Y:S01]  /*6e40*/  LDC.64 R2, c[0x4][R3] ;  /* 0x0100000003027b82 */ /* 0x000f220000000a00 */
[----:B------:R-:W5:Y:S01]  /*6e50*/  LDCU.64 UR4, c[0x4][0x10] ;  /* 0x01000200ff0477ac */ /* 0x000f620008000a00 */
[----:B---3--:R-:W-:Y:S01]  /*6e60*/  MOV R5, UR9 ;  /* 0x0000000900057c02 */ /* 0x008fe20008000f00 */
[----:B------:R-:W-:Y:S01]  /*6e70*/  IMAD.U32 R4, RZ, RZ, UR8 ;  /* 0x00000008ff047e24 */ /* 0x000fe2000f8e00ff */
[----:B-1----:R-:W-:Y:S01]  /*6e80*/  MOV R7, UR7 ;  /* 0x0000000700077c02 */ /* 0x002fe20008000f00 */
[----:B------:R-:W-:Y:S01]  /*6e90*/  IMAD.U32 R6, RZ, RZ, UR6 ;  /* 0x00000006ff067e24 */ /* 0x000fe2000f8e00ff */
[----:B-----5:R-:W-:Y:S01]  /*6ea0*/  MOV R11, UR5 ;  /* 0x00000005000b7c02 */ /* 0x020fe20008000f00 */
[----:B------:R-:W-:Y:S02]  /*6eb0*/  IMAD.U32 R10, RZ, RZ, UR4 ;  /* 0x00000004ff0a7e24 */ /* 0x000fe4000f8e00ff */
[----:B------:R-:W-:Y:S07]  /*6ec0*/  LEPC R20, `(.L_x_118) ;  /* 0x000000001014794e */ /* 0x000fee0000000000 */
[----:B--2-4-:R-:W-:Y:S05]  /*6ed0*/  CALL.ABS.NOINC R2 ;  /* 0x0000000002007343 */ /* 0x014fea0003c00000 */
.L_x_118:
[----:B-1--4-:R-:W-:Y:S01]  /*6ee0*/  SHF.L.U32 R3, R28, 0x10, RZ ;  /* 0x000000101c037819 */ /* 0x012fe200000006ff */
[----:B------:R-:W-:Y:S05]  /*6ef0*/  WARPSYNC.ALL ;  /* 0x0000000000007948 */ /* 0x000fea0003800000 */
[----:B------:R-:W-:Y:S01]  /*6f00*/  R2UR UR4, R25 ;  /* 0x00000000190472ca */ /* 0x000fe200000e0000 */
[----:B------:R-:W1:Y:S01]  /*6f10*/  S2R R65, SR_CgaCtaId ;  /* 0x0000000000417919 */ /* 0x000e620000008800 */
[C---:B------:R-:W-:Y:S01]  /*6f20*/  SHF.L.U32 R20, R29.reuse, 0x10, RZ ;  /* 0x000000101d147819 */ /* 0x040fe200000006ff */
[----:B------:R-:W-:Y:S01]  /*6f30*/  BSSY.RECONVERGENT B0, `(.L_x_119) ;  /* 0x0000054000007945 */ /* 0x000fe20003800200 */
[----:B------:R-:W-:Y:S02]  /*6f40*/  LOP3.LUT R21, R29, 0xffff0000, RZ, 0xc0, !PT ;  /* 0xffff00001d157812 */ /* 0x000fe400078ec0ff */
[----:B------:R-:W-:Y:S02]  /*6f50*/  ISETP.NE.AND P6, PT, R58, RZ, PT ;  /* 0x000000ff3a00720c */ /* 0x000fe40003fc5270 */
[----:B------:R-:W-:Y:S05]  /*6f60*/  ISETP.NE.AND P0, PT, R57, RZ, PT ;  /* 0x000000ff3900720c */ /* 0x000fea0003f05270 */
[----:B------:R-:W3:Y:S02]  /*6f70*/  LDTM.16dp256bit.x4 R4, tmem[UR4+0x20] ;  /* 0x00002004000479ee */ /* 0x000ee40008120000 */
[----:B---3--:R-:W-:Y:S01]  /*6f80*/  FMUL R0, R24, R4 ;  /* 0x0000000418007220 */ /* 0x008fe20000400000 */
[----:B------:R-:W-:Y:S01]  /*6f90*/  LOP3.LUT R4, R28, 0xffff0000, RZ, 0xc0, !PT ;  /* 0xffff00001c047812 */ /* 0x000fe200078ec0ff */
[C---:B------:R-:W-:Y:S01]  /*6fa0*/  FMUL R2, R24.reuse, R5 ;  /* 0x0000000518027220 */ /* 0x040fe20000400000 */
[C---:B------:R-:W-:Y:S01]  /*6fb0*/  FMUL R7, R24.reuse, R7 ;  /* 0x0000000718077220 */ /* 0x040fe20000400000 */
[C---:B------:R-:W-:Y:S01]  /*6fc0*/  FFMA R0, R27.reuse, R3, R0 ;  /* 0x000000031b007223 */ /* 0x040fe20000000000 */
[C---:B------:R-:W-:Y:S01]  /*6fd0*/  FMUL R3, R24.reuse, R6 ;  /* 0x0000000618037220 */ /* 0x040fe20000400000 */
[C---:B------:R-:W-:Y:S01]  /*6fe0*/  FFMA R2, R27.reuse, R4, R2 ;  /* 0x000000041b027223 */ /* 0x040fe20000000002 */
[C---:B------:R-:W-:Y:S01]  /*6ff0*/  FMUL R4, R24.reuse, R8 ;  /* 0x0000000818047220 */ /* 0x040fe20000400000 */
[----:B------:R-:W-:Y:S01]  /*7000*/  FMUL R8, R24, R12 ;  /* 0x0000000c18087220 */ /* 0x000fe20000400000 */
[C---:B------:R-:W-:Y:S01]  /*7010*/  FFMA R3, R27.reuse, R20, R3 ;  /* 0x000000141b037223 */ /* 0x040fe20000000003 */
[----:B------:R-:W-:Y:S01]  /*7020*/  FFMA R7, R27, R21, R7 ;  /* 0x000000151b077223 */ /* 0x000fe20000000007 */
[----:B------:R-:W-:Y:S01]  /*7030*/  F2FP.BF16.F32.PACK_AB R32, R2, R0 ;  /* 0x000000000220723e */ /* 0x000fe200000010ff */
[----:B------:R-:W-:Y:S01]  /*7040*/  FMUL R12, R24, R16 ;  /* 0x00000010180c7220 */ /* 0x000fe20000400000 */
[----:B------:R-:W-:Y:S01]  /*7050*/  SHF.L.U32 R16, R30, 0x10, RZ ;  /* 0x000000101e107819 */ /* 0x000fe200000006ff */
[----:B------:R-:W-:Y:S01]  /*7060*/  FMUL R5, R24, R9 ;  /* 0x0000000918057220 */ /* 0x000fe20000400000 */
[----:B------:R-:W-:Y:S01]  /*7070*/  LOP3.LUT R0, R30, 0xffff0000, RZ, 0xc0, !PT ;  /* 0xffff00001e007812 */ /* 0x000fe200078ec0ff */
[C---:B------:R-:W-:Y:S01]  /*7080*/  FMUL R6, R24.reuse, R10 ;  /* 0x0000000a18067220 */ /* 0x040fe20000400000 */
[----:B------:R-:W-:Y:S01]  /*7090*/  SHF.L.U32 R2, R31, 0x10, RZ ;  /* 0x000000101f027819 */ /* 0x000fe200000006ff */
[----:B------:R-:W-:Y:S01]  /*70a0*/  FFMA R4, R27, R16, R4 ;  /* 0x000000101b047223 */ /* 0x000fe20000000004 */
[----:B------:R-:W-:Y:S01]  /*70b0*/  F2FP.BF16.F32.PACK_AB R33, R7, R3 ;  /* 0x000000030721723e */ /* 0x000fe200000010ff */
[----:B------:R-:W-:Y:S01]  /*70c0*/  FFMA R5, R27, R0, R5 ;  /* 0x000000001b057223 */ /* 0x000fe20000000005 */
[----:B------:R-:W-:Y:S01]  /*70d0*/  LOP3.LUT R3, R31, 0xffff0000, RZ, 0xc0, !PT ;  /* 0xffff00001f037812 */ /* 0x000fe200078ec0ff */
[----:B------:R-:W-:Y:S01]  /*70e0*/  FMUL R11, R24, R11 ;  /* 0x0000000b180b7220 */ /* 0x000fe20000400000 */
[C---:B------:R-:W-:Y:S01]  /*70f0*/  SHF.L.U32 R0, R36.reuse, 0x10, RZ ;  /* 0x0000001024007819 */ /* 0x040fe200000006ff */
[C---:B------:R-:W-:Y:S01]  /*7100*/  FFMA R6, R27.reuse, R2, R6 ;  /* 0x000000021b067223 */ /* 0x040fe20000000006 */
[----:B------:R-:W-:Y:S01]  /*7110*/  LOP3.LUT R2, R36, 0xffff0000, RZ, 0xc0, !PT ;  /* 0xffff000024027812 */ /* 0x000fe200078ec0ff */
[----:B------:R-:W-:Y:S01]  /*7120*/  FFMA R11, R27, R3, R11 ;  /* 0x000000031b0b7223 */ /* 0x000fe2000000000b */
[----:B------:R-:W-:Y:S01]  /*7130*/  SHF.L.U32 R3, R37, 0x10, RZ ;  /* 0x0000001025037819 */ /* 0x000fe200000006ff */
[C---:B------:R-:W-:Y:S01]  /*7140*/  FMUL R9, R24.reuse, R13 ;  /* 0x0000000d18097220 */ /* 0x040fe20000400000 */
[----:B------:R-:W-:Y:S01]  /*7150*/  F2FP.BF16.F32.PACK_AB R34, R5, R4 ;  /* 0x000000040522723e */ /* 0x000fe200000010ff */
[----:B------:R-:W-:Y:S01]  /*7160*/  FMUL R10, R24, R14 ;  /* 0x0000000e180a7220 */ /* 0x000fe20000400000 */
[----:B------:R-:W-:Y:S01]  /*7170*/  SHF.L.U32 R4, R39, 0x10, RZ ;  /* 0x0000001027047819 */ /* 0x000fe200000006ff */
[----:B------:R-:W-:Y:S01]  /*7180*/  FFMA R8, R27, R0, R8 ;  /* 0x000000001b087223 */ /* 0x000fe20000000008 */
[----:B------:R-:W-:Y:S01]  /*7190*/  LOP3.LUT R0, R37, 0xffff0000, RZ, 0xc0, !PT ;  /* 0xffff000025007812 */ /* 0x000fe200078ec0ff */
[C---:B------:R-:W-:Y:S01]  /*71a0*/  FFMA R9, R27.reuse, R2, R9 ;  /* 0x000000021b097223 */ /* 0x040fe20000000009 */
[C---:B------:R-:W-:Y:S01]  /*71b0*/  SHF.L.U32 R2, R38.reuse, 0x10, RZ ;  /* 0x0000001026027819 */ /* 0x040fe200000006ff */
[----:B------:R-:W-:Y:S01]  /*71c0*/  FFMA R10, R27, R3, R10 ;  /* 0x000000031b0a7223 */ /* 0x000fe2000000000a */
[----:B------:R-:W-:Y:S01]  /*71d0*/  LOP3.LUT R3, R38, 0xffff0000, RZ, 0xc0, !PT ;  /* 0xffff000026037812 */ /* 0x000fe200078ec0ff */
[C---:B------:R-:W-:Y:S01]  /*71e0*/  FMUL R15, R24.reuse, R15 ;  /* 0x0000000f180f7220 */ /* 0x040fe20000400000 */
[----:B------:R-:W-:Y:S01]  /*71f0*/  LOP3.LUT R5, R39, 0xffff0000, RZ, 0xc0, !PT ;  /* 0xffff000027057812 */ /* 0x000fe200078ec0ff */
[C---:B------:R-:W-:Y:S01]  /*7200*/  FMUL R13, R24.reuse, R17 ;  /* 0x00000011180d7220 */ /* 0x040fe20000400000 */
[----:B------:R-:W-:Y:S01]  /*7210*/  F2FP.BF16.F32.PACK_AB R35, R11, R6 ;  /* 0x000000060b23723e */ /* 0x000fe200000010ff */
[C---:B------:R-:W-:Y:S01]  /*7220*/  FMUL R14, R24.reuse, R18 ;  /* 0x00000012180e7220 */ /* 0x040fe20000400000 */
[C---:B------:R-:W-:Y:S01]  /*7230*/  FFMA R15, R27.reuse, R0, R15 ;  /* 0x000000001b0f7223 */ /* 0x040fe2000000000f */
[----:B------:R-:W-:Y:S01]  /*7240*/  FMUL R19, R24, R19 ;  /* 0x0000001318137220 */ /* 0x000fe20000400000 */
[----:B------:R-:W-:Y:S01]  /*7250*/  FFMA R12, R27, R2, R12 ;  /* 0x000000021b0c7223 */ /* 0x000fe2000000000c */
[----:B------:R3:W-:Y:S01]  /*7260*/  STSM.16.M88.4 [R60+0x1200], R32 ;  /* 0x001200203c007844 */ /* 0x0007e20000000200 */
[----:B------:R-:W-:Y:S01]  /*7270*/  F2FP.BF16.F32.PACK_AB R8, R9, R8 ;  /* 0x000000080908723e */ /* 0x000fe200000010ff */
[----:B------:R-:W-:Y:S01]  /*7280*/  FFMA R13, R27, R3, R13 ;  /* 0x000000031b0d7223 */ /* 0x000fe2000000000d */
[----:B------:R-:W-:Y:S01]  /*7290*/  F2FP.BF16.F32.PACK_AB R9, R15, R10 ;  /* 0x0000000a0f09723e */ /* 0x000fe200000010ff */
[C---:B------:R-:W-:Y:S01]  /*72a0*/  FFMA R14, R27.reuse, R4, R14 ;  /* 0x000000041b0e7223 */ /* 0x040fe2000000000e */
[----:B------:R-:W-:Y:S01]  /*72b0*/  FFMA R19, R27, R5, R19 ;  /* 0x000000051b137223 */ /* 0x000fe20000000013 */
[----:B------:R-:W-:Y:S02]  /*72c0*/  MOV R0, UR46 ;  /* 0x0000002e00007c02 */ /* 0x000fe40008000f00 */
[----:B------:R-:W-:Y:S02]  /*72d0*/  F2FP.BF16.F32.PACK_AB R10, R13, R12 ;  /* 0x0000000c0d0a723e */ /* 0x000fe400000010ff */
[----:B------:R-:W-:Y:S02]  /*72e0*/  F2FP.BF16.F32.PACK_AB R11, R19, R14 ;  /* 0x0000000e130b723e */ /* 0x000fe400000010ff */
[----:B------:R-:W-:Y:S02]  /*72f0*/  @P6 LEA R0, R0, UR44, 0x3 ;  /* 0x0000002c00006c11 */ /* 0x000fe4000f8e18ff */
[----:B------:R-:W-:Y:S01]  /*7300*/  LEA R2, R61, UR44, 0x3 ;  /* 0x0000002c3d027c11 */ /* 0x000fe2000f8e18ff */
[----:B------:R3:W-:Y:S01]  /*7310*/  STSM.16.M88.4 [R59+0x1200], R8 ;  /* 0x001200083b007844 */ /* 0x0007e20000000200 */
[----:B------:R-:W-:Y:S02]  /*7320*/  @P6 IADD3 R0, PT, PT, R0, 0xa0, RZ ;  /* 0x000000a000006810 */ /* 0x000fe40007ffe0ff */
[----:B------:R-:W-:Y:S01]  /*7330*/  @P6 SHF.L.U32 R3, R55, 0x1f, RZ ;  /* 0x0000001f37036819 */ /* 0x000fe200000006ff */
[----:B------:R-:W-:Y:S01]  /*7340*/  @!PT LDS RZ, [RZ] ;  /* 0x00000000fffff984 */ /* 0x000fe20000000800 */
[----:B------:R-:W-:Y:S01]  /*7350*/  @!PT LDS RZ, [RZ] ;  /* 0x00000000fffff984 */ /* 0x000fe20000000800 */
[----:B------:R-:W-:Y:S01]  /*7360*/  @!PT LDS RZ, [RZ] ;  /* 0x00000000fffff984 */ /* 0x000fe20000000800 */
[----:B------:R-:W-:Y:S01]  /*7370*/  @!PT LDS RZ, [RZ] ;  /* 0x00000000fffff984 */ /* 0x000fe20000000800 */
[----:B------:R4:W-:Y:S06]  /*7380*/  MEMBAR.ALL.CTA ;  /* 0x0000000000007992 */ /* 0x0009ec0000008000 */
[----:B----4-:R-:W4:Y:S01]  /*7390*/  FENCE.VIEW.ASYNC.S ;  /* 0x00000000000073c6 */ /* 0x010f220000000000 */
[----:B-1----:R-:W-:Y:S01]  /*73a0*/  @P6 PRMT R0, R65, 0x654, R0 ;  /* 0x0000065441006816 */ /* 0x002fe20000000000 */
[----:B----4-:R-:W-:Y:S06]  /*73b0*/  BAR.SYNC.DEFER_BLOCKING 0x1, 0x80 ;  /* 0x0042000000007b1d */ /* 0x010fec0000010000 */
[----:B------:R-:W-:Y:S05]  /*73c0*/  @P0 BRA `(.L_x_120) ;  /* 0x0000000000280947 */ /* 0x000fea0003800000 */
[----:B------:R-:W1:Y:S01]  /*73d0*/  LDCU.64 UR6, c[0x0][0x348] ;  /* 0x00006900ff0677ac */ /* 0x000e620008000a00 */
[----:B------:R-:W-:Y:S02]  /*73e0*/  UIADD3 UR9, UPT, UPT, UR49, 0x20, URZ ;  /* 0x0000002031097890 */ /* 0x000fe4000fffe0ff */
[----:B------:R-:W-:Y:S01]  /*73f0*/  UIADD3 UR8, UPT, UPT, UR44, 0x1200, URZ ;  /* 0x000012002c087890 */ /* 0x000fe2000fffe0ff */
[----:B------:R-:W-:Y:S01]  /*7400*/  UMOV UR10, UR50 ;  /* 0x00000032000a7c82 */ /* 0x000fe20008000000 */
[----:B------:R-:W-:Y:S01]  /*7410*/  UMOV UR11, UR36 ;  /* 0x00000024000b7c82 */ /* 0x000fe20008000000 */
[----:B-1----:R-:W-:Y:S04]  /*7420*/  UIADD3 UR4, UP0, UPT, UR6, 0x680, URZ ;  /* 0x0000068006047890 */ /* 0x002fe8000ff1e0ff */
[----:B------:R-:W-:Y:S09]  /*7430*/  UIADD3.X UR5, UPT, UPT, URZ, UR7, URZ, UP0, !UPT ;  /* 0x00000007ff057290 */ /* 0x000ff200087fe4ff */
[----:B------:R1:W-:Y:S01]  /*7440*/  UTMASTG.3D [UR8], [UR4] ;  /* 0x00000008040073b5 */ /* 0x0003e20008010000 */
[----:B------:R0:W-:Y:S01]  /*7450*/  UTMACMDFLUSH ;  /* 0x00000000000079b7 */ /* 0x0001e20000000000 */
[----:B-1----:R-:W-:Y:S04]  /*7460*/  DEPBAR.LE SB0, 0x1 ;  /* 0x000080400000791a */ /* 0x002fe80000000000 */
.L_x_120:
[----:B------:R-:W-:Y:S05]  /*7470*/  BSYNC.RECONVERGENT B0 ;  /* 0x0000000000007941 */ /* 0x000fea0003800200 */
.L_x_119:
[----:B------:R-:W-:Y:S01]  /*7480*/  BAR.SYNC.DEFER_BLOCKING 0x1, 0x80 ;  /* 0x0042000000007b1d */ /* 0x000fe20000010000 */
[----:B------:R-:W-:Y:S04]  /*7490*/  UIADD3 UR4, UPT, UPT, UR46, 0x1, URZ ;  /* 0x000000012e047890 */ /* 0x000fe8000fffe0ff */
[----:B------:R-:W-:Y:S04]  /*74a0*/  UISETP.NE.AND UP0, UPT, UR4, 0x4, UPT ;  /* 0x000000040400788c */ /* 0x000fe8000bf05270 */
[----:B------:R-:W-:Y:S01]  /*74b0*/  USEL UR45, UR4, URZ, UP0 ;  /* 0x000000ff042d7287 */ /* 0x000fe20008000000 */
[----:B------:R1:W-:Y:S01]  /*74c0*/  @P6 SYNCS.ARRIVE.TRANS64.RED.A1T0 RZ, [R0+URZ], RZ ;  /* 0x000000ff00ff69a7 */ /* 0x0003e200081004ff */
[----:B------:R-:W-:Y:S01]  /*74d0*/  BSSY B1, `(.L_x_121) ;  /* 0x0000014000017945 */ /* 0x000fe20003800000 */
[----:B------:R-:W4:Y:S02]  /*74e0*/  @P6 SYNCS.PHASECHK.TRANS64.TRYWAIT P0, [R2+URZ+0x80], R3 ;  /* 0x00008003020065a7 */ /* 0x000f2400080011ff */
[----:B----4-:R-:W-:Y:S01]  /*74f0*/  @P6 SEL R63, RZ, 0x1, !P0 ;  /* 0x00000001ff3f6807 */ /* 0x010fe20004000000 */
[----:B-1----:R-:W-:Y:S06]  /*7500*/  @!P6 BRA `(.L_x_122) ;  /* 0x000000000040e947 */ /* 0x002fec0003800000 */
[----:B------:R-:W-:Y:S01]  /*7510*/  ISETP.NE.AND P1, PT, R64, RZ, PT ;  /* 0x000000ff4000720c */ /* 0x000fe20003f25270 */
[----:B------:R-:W-:Y:S01]  /*7520*/  BSSY B0, `(.L_x_123) ;  /* 0x0000009000007945 */ /* 0x000fe20003800000 */
[----:B------:R-:W-:Y:S11]  /*7530*/  ISETP.NE.AND P0, PT, R63, RZ, PT ;  /* 0x000000ff3f00720c */ /* 0x000ff60003f05270 */
[----:B------:R-:W-:Y:S05]  /*7540*/  @P1 IMAD R3, R61, 0x1000, R62 ;  /* 0x000010003d031824 */ /* 0x000fea00078e023e */
[----:B------:R-:W-:Y:S05]  /*7550*/  @P1 IADD3 R0, PT, PT, R3, UR44, RZ ;  /* 0x0000002c03001c10 */ /* 0x000fea000fffe0ff */
[----:B------:R-:W-:Y:S01]  /*7560*/  @P1 IMAD.IADD R0, R56, 0x1, R0 ;  /* 0x0000000138001824 */ /* 0x000fe200078e0200 */
[----:B------:R-:W-:Y:S06]  /*7570*/  @P0 BRA `(.L_x_124) ;  /* 0x00000000000c0947 */ /* 0x000fec0003800000 */
[----:B------:R-:W-:Y:S04]  /*7580*/  SHF.L.U32 R4, R55, 0x1f, RZ ;  /* 0x0000001f37047819 */ /* 0x000fe800000006ff */
[----:B------:R-:W1:Y:S02]  /*7590*/  SYNCS.PHASECHK.TRANS64.TRYWAIT P0, [R2+URZ+0x80], R4 ;  /* 0x00008004020075a7 */ /* 0x000e6400080011ff */
[----:B-1----:R-:W-:Y:S05]  /*75a0*/  @!P0 BRA `(.L_x_125) ;  /* 0x0000001c00f88947 */ /* 0x002fea0003800000 */
.L_x_124:
[----:B------:R-:W-:Y:S05]  /*75b0*/  BSYNC B0 ;  /* 0x0000000000007941 */ /* 0x000fea0003800000 */
.L_x_123:
[----:B------:R-:W-:Y:S02]  /*75c0*/  ISETP.NE.AND P0, PT, R64, RZ, PT ;  /* 0x000000ff4000720c */ /* 0x000fe40003f05270 */
[----:B------:R-:W-:Y:S11]  /*75d0*/  IADD3 R61, PT, PT, R61, 0x1, RZ ;  /* 0x000000013d3d7810 */ /* 0x000ff60007ffe0ff */
[----:B------:R-:W-:Y:S05]  /*75e0*/  @P0 WARPSYNC.ALL ;  /* 0x0000000000000948 */ /* 0x000fea0003800000 */
[----:B------:R4:W1:Y:S04]  /*75f0*/  @P0 LDSM.16.M88.4 R28, [R3+UR44+0x200] ;  /* 0x0002002c031c083b */ /* 0x0008680008000200 */
[----:B------:R4:W1:Y:S02]  /*7600*/  @P0 LDSM.16.M88.4 R36, [R0+0x200] ;  /* 0x000200000024083b */ /* 0x0008640000000200 */
.L_x_122:
[----:B------:R-:W-:Y:S05]  /*7610*/  BSYNC B1 ;  /* 0x0000000000017941 */ /* 0x000fea0003800000 */
.L_x_121:
[----:B----4-:R-:W-:Y:S05]  /*7620*/  VIADD R0, R25, 0x40 ;  /* 0x0000004019007836 */ /* 0x010fea0000000000 */
[----:B------:R-:W-:Y:S04]  /*7630*/  SHF.R.U32.HI R0, RZ, 0x15, R0 ;  /* 0x00000015ff007819 */ /* 0x000fe80000011600 */
[----:B------:R-:W-:Y:S11]  /*7640*/  LOP3.LUT P0, RZ, R0, 0x3, R46, 0x48, !PT ;  /* 0x0000000300ff7812 */ /* 0x000ff6000780482e */
[----:B------:R-:W-:Y:S02]  /*7650*/  @!UPT UIADD3 URZ, UPT, UPT, URZ, URZ, URZ ;  /* 0x000000fffffff290 */ /* 0x000fe4000fffe0ff */
[----:B------:R-:W-:Y:S05]  /*7660*/  @!P0 BRA `(.L_x_126) ;  /* 0x0000000000408947 */ /* 0x000fea0003800000 */
[----:B------:R-:W4:Y:S01]  /*7670*/  LDCU.64 UR8, c[0x4][0x70] ;  /* 0x01000e00ff0877ac */ /* 0x000f220008000a00 */
[----:B------:R-:W-:Y:S01]  /*7680*/  MOV R3, 0x0 ;  /* 0x0000000000037802 */ /* 0x000fe20000000f00 */
[----:B------:R-:W-:Y:S02]  /*7690*/  HFMA2 R12, -RZ, RZ, 0, 5.9604644775390625e-08 ;  /* 0x00000001ff0c7431 */ /* 0x000fe400000001ff */
[----:B---3--:R-:W-:Y:S02]  /*76a0*/  IMAD.MOV.U32 R8, RZ, RZ, 0x192 ;  /* 0x00000192ff087424 */ /* 0x008fe400078e00ff */
[----:B------:R-:W-:Y:S01]  /*76b0*/  IMAD.MOV.U32 R13, RZ, RZ, RZ ;  /* 0x000000ffff0d7224 */ /* 0x000fe200078e00ff */
[----:B------:R-:W3:Y:S01]  /*76c0*/  LDCU.64 UR6, c[0x4][0x78] ;  /* 0x01000f00ff0677ac */ /* 0x000ee20008000a00 */
[----:B-1----:R-:W1:Y:S01]  /*76d0*/  LDC.64 R2, c[0x4][R3] ;  /* 0x0100000003027b82 */ /* 0x002e620000000a00 */
[----:B------:R-:W5:Y:S01]  /*76e0*/  LDCU.64 UR4, c[0x4][0x10] ;  /* 0x01000200ff0477ac */ /* 0x000f620008000a00 */
[----:B----4-:R-:W-:Y:S01]  /*76f0*/  MOV R5, UR9 ;  /* 0x0000000900057c02 */ /* 0x010fe20008000f00 */
[----:B------:R-:W-:Y:S01]  /*7700*/  IMAD.U32 R4, RZ, RZ, UR8 ;  /* 0x00000008ff047e24 */ /* 0x000fe2000f8e00ff */
[----:B---3--:R-:W-:Y:S01]  /*7710*/  MOV R7, UR7 ;  /* 0x0000000700077c02 */ /* 0x008fe20008000f00 */
[----:B------:R-:W-:Y:S01]  /*7720*/  IMAD.U32 R6, RZ, RZ, UR6 ;  /* 0x00000006ff067e24 */ /* 0x000fe2000f8e00ff */
[----:B-----5:R-:W-:Y:S01]  /*7730*/  MOV R11, UR5 ;  /* 0x00000005000b7c02 */ /* 0x020fe20008000f00 */
[----:B------:R-:W-:Y:S02]  /*7740*/  IMAD.U32 R10, RZ, RZ, UR4 ;  /* 0x00000004ff0a7e24 */ /* 0x000fe4000f8e00ff */
[----:B------:R-:W-:Y:S07]  /*7750*/  LEPC R20, `(.L_x_126) ;  /* 0x000000001014794e */ /* 0x000fee0000000000 */
[----:B-12---:R-:W-:Y:S05]  /*7760*/  CALL.ABS.NOINC R2 ;  /* 0x0000000002007343 */ /* 0x006fea0003c00000 */
.L_x_126:
[----:B-1----:R-:W-:Y:S01]  /*7770*/  SHF.L.U32 R3, R28, 0x10, RZ ;  /* 0x000000101c037819 */ /* 0x002fe200000006ff */
[----:B------:R-:W-:Y:S05]  /*7780*/  WARPSYNC.ALL ;  /* 0x0000000000007948 */ /* 0x000fea0003800000 */
[----:B------:R-:W-:Y:S01]  /*7790*/  R2UR UR4, R25 ;  /* 0x00000000190472ca */ /* 0x000fe200000e0000 */
[----:B------:R-:W-:Y:S01]  /*77a0*/  BSSY.RECONVERGENT B0, `(.L_x_127) ;  /* 0x0000055000007945 */ /* 0x000fe20003800200 */
[C---:B------:R-:W-:Y:S02]  /*77b0*/  SHF.L.U32 R20, R29.reuse, 0x10, RZ ;  /* 0x000000101d147819 */ /* 0x040fe400000006ff */
[----:B------:R-:W-:Y:S02]  /*77c0*/  LOP3.LUT R21, R29, 0xffff0000, RZ, 0xc0, !PT ;  /* 0xffff00001d157812 */ /* 0x000fe400078ec0ff */
[----:B------:R-:W-:Y:S02]  /*77d0*/  ISETP.NE.AND P6, PT, R58, RZ, PT ;  /* 0x000000ff3a00720c */ /* 0x000fe40003fc5270 */
[----:B------:R-:W-:Y:S05]  /*77e0*/  ISETP.NE.AND P0, PT, R57, RZ, PT ;  /* 0x000000ff3900720c */ /* 0x000fea0003f05270 */
[----:B---3--:R-:W1:Y:S02]  /*77f0*/  LDTM.16dp256bit.x4 R4, tmem[UR4+0x40] ;  /* 0x00004004000479ee */ /* 0x008e640008120000 */
[----:B-1----:R-:W-:Y:S01]  /*7800*/  FMUL R0, R24, R4 ;  /* 0x0000000418007220 */ /* 0x002fe20000400000 */
[----:B------:R-:W-:Y:S01]  /*7810*/  LOP3.LUT R4, R28, 0xffff0000, RZ, 0xc0, !PT ;  /* 0xffff00001c047812 */ /* 0x000fe200078ec0ff */
[C---:B------:R-:W-:Y:S01]  /*7820*/  FMUL R2, R24.reuse, R5 ;  /* 0x0000000518027220 */ /* 0x040fe20000400000 */
        /* <DEDUP_REMOVED lines=26> */
[----:B------:R-:W-:Y:S01]  /*79d0*/  FMUL R10, R24, R14 ;  /* 0x0000000e180a7220 */ /* 0x000fe20000400000 */
[----:B------:R-:W-:Y:S01]  /*79e0*/  SHF.L.U32 R4, R39, 0x10, RZ ;  /* 0x0000001027047819 */ /* 0x000fe200000006ff */
[----:B------:R-:W-:Y:S01]  /*79f0*/  FFMA R11, R27, R16, R11 ;  /* 0x000000101b0b7223 */ /* 0x000fe2000000000b */
[----:B------:R-:W-:Y:S01]  /*7a00*/  LOP3.LUT R5, R39, 0xffff0000, RZ, 0xc0, !PT ;  /* 0xffff000027057812 */ /* 0x000fe200078ec0ff */
[----:B------:R-:W-:Y:S01]  /*7a10*/  FFMA R8, R27, R0, R8 ;  /* 0x000000001b087223 */ /* 0x000fe20000000008 */
[----:B------:R-:W-:Y:S01]  /*7a20*/  LOP3.LUT R0, R37, 0xffff0000, RZ, 0xc0, !PT ;  /* 0xffff000025007812 */ /* 0x000fe200078ec0ff */
[C---:B------:R-:W-:Y:S01]  /*7a30*/  FFMA R9, R27.reuse, R2, R9 ;  /* 0x000000021b097223 */ /* 0x040fe20000000009 */
[C---:B------:R-:W-:Y:S01]  /*7a40*/  SHF.L.U32 R2, R38.reuse, 0x10, RZ ;  /* 0x0000001026027819 */ /* 0x040fe200000006ff */
[----:B------:R-:W-:Y:S01]  /*7a50*/  FFMA R10, R27, R3, R10 ;  /* 0x000000031b0a7223 */ /* 0x000fe2000000000a */
[----:B------:R-:W-:Y:S01]  /*7a60*/  LOP3.LUT R3, R38, 0xffff0000, RZ, 0xc0, !PT ;  /* 0xffff000026037812 */ /* 0x000fe200078ec0ff */
[C---:B------:R-:W-:Y:S01]  /*7a70*/  FMUL R15, R24.reuse, R15 ;  /* 0x0000000f180f7220 */ /* 0x040fe20000400000 */
[----:B------:R-:W-:Y:S01]  /*7a80*/  F2FP.BF16.F32.PACK_AB R35, R11, R6 ;  /* 0x000000060b23723e */ /* 0x000fe200000010ff */
[C---:B------:R-:W-:Y:S01]  /*7a90*/  FMUL R13, R24.reuse, R17 ;  /* 0x00000011180d7220 */ /* 0x040fe20000400000 */
[C---:B------:R-:W-:Y:S01]  /*7aa0*/  FMUL R14, R24.reuse, R18 ;  /* 0x00000012180e7220 */ /* 0x040fe20000400000 */
[----:B------:R-:W-:Y:S01]  /*7ab0*/  FFMA R15, R27, R0, R15 ;  /* 0x000000001b0f7223 */ /* 0x000fe2000000000f */
[----:B------:R-:W-:Y:S01]  /*7ac0*/  FMUL R19, R24, R19 ;  /* 0x0000001318137220 */ /* 0x000fe20000400000 */
[----:B------:R1:W-:Y:S01]  /*7ad0*/  STSM.16.M88.4 [R60+0x2200], R32 ;  /* 0x002200203c007844 */ /* 0x0003e20000000200 */
[----:B------:R-:W-:Y:S01]  /*7ae0*/  F2FP.BF16.F32.PACK_AB R8, R9, R8 ;  /* 0x000000080908723e */ /* 0x000fe200000010ff */
[----:B------:R-:W-:Y:S01]  /*7af0*/  FFMA R12, R27, R2, R12 ;  /* 0x000000021b0c7223 */ /* 0x000fe2000000000c */
[----:B------:R-:W-:Y:S01]  /*7b00*/  F2FP.BF16.F32.PACK_AB R9, R15, R10 ;  /* 0x0000000a0f09723e */ /* 0x000fe200000010ff */
[C---:B------:R-:W-:Y:S01]  /*7b10*/  FFMA R13, R27.reuse, R3, R13 ;  /* 0x000000031b0d7223 */ /* 0x040fe2000000000d */
        /* <DEDUP_REMOVED lines=15> */
[----:B---3--:R-:W3:Y:S01]  /*7c10*/  FENCE.VIEW.ASYNC.S ;  /* 0x00000000000073c6 */ /* 0x008ee20000000000 */
[----:B------:R-:W-:Y:S01]  /*7c20*/  @P6 PRMT R0, R65, 0x654, R0 ;  /* 0x0000065441006816 */ /* 0x000fe20000000000 */
[----:B---3--:R-:W-:Y:S06]  /*7c30*/  BAR.SYNC.DEFER_BLOCKING 0x1, 0x80 ;  /* 0x0042000000007b1d */ /* 0x008fec0000010000 */
[----:B------:R-:W-:Y:S05]  /*7c40*/  @P0 BRA `(.L_x_128) ;  /* 0x0000000000280947 */ /* 0x000fea0003800000 */
[----:B------:R-:W3:Y:S01]  /*7c50*/  LDCU.64 UR6, c[0x0][0x348] ;  /* 0x00006900ff0677ac */ /* 0x000ee20008000a00 */
[----:B------:R-:W-:Y:S02]  /*7c60*/  UIADD3 UR9, UPT, UPT, UR49, 0x40, URZ ;  /* 0x0000004031097890 */ /* 0x000fe4000fffe0ff */
[----:B------:R-:W-:Y:S01]  /*7c70*/  UIADD3 UR8, UPT, UPT, UR44, 0x2200, URZ ;  /* 0x000022002c087890 */ /* 0x000fe2000fffe0ff */
[----:B------:R-:W-:Y:S01]  /*7c80*/  UMOV UR10, UR50 ;  /* 0x00000032000a7c82 */ /* 0x000fe20008000000 */
[----:B------:R-:W-:Y:S01]  /*7c90*/  UMOV UR11, UR36 ;  /* 0x00000024000b7c82 */ /* 0x000fe20008000000 */
[----:B---3--:R-:W-:Y:S04]  /*7ca0*/  UIADD3 UR4, UP0, UPT, UR6, 0x680, URZ ;  /* 0x0000068006047890 */ /* 0x008fe8000ff1e0ff */
[----:B------:R-:W-:Y:S09]  /*7cb0*/  UIADD3.X UR5, UPT, UPT, URZ, UR7, URZ, UP0, !UPT ;  /* 0x00000007ff057290 */ /* 0x000ff200087fe4ff */
[----:B------:R3:W-:Y:S01]  /*7cc0*/  UTMASTG.3D [UR8], [UR4] ;  /* 0x00000008040073b5 */ /* 0x0007e20008010000 */
[----:B------:R0:W-:Y:S01]  /*7cd0*/  UTMACMDFLUSH ;  /* 0x00000000000079b7 */ /* 0x0001e20000000000 */
[----:B---3--:R-:W-:Y:S04]  /*7ce0*/  DEPBAR.LE SB0, 0x1 ;  /* 0x000080400000791a */ /* 0x008fe80000000000 */
.L_x_128:
[----:B------:R-:W-:Y:S05]  /*7cf0*/  BSYNC.RECONVERGENT B0 ;  /* 0x0000000000007941 */ /* 0x000fea0003800200 */
.L_x_127:
        /* <DEDUP_REMOVED lines=8> */
[----:B---3--:R-:W-:Y:S06]  /*7d80*/  @!P6 BRA `(.L_x_130) ;  /* 0x000000000040e947 */ /* 0x008fec0003800000 */
        /* <DEDUP_REMOVED lines=8> */
[----:B------:R-:W3:Y:S02]  /*7e10*/  SYNCS.PHASECHK.TRANS64.TRYWAIT P0, [R3+URZ+0x80], R0 ;  /* 0x00008000030075a7 */ /* 0x000ee400080011ff */
[----:B---3--:R-:W-:Y:S05]  /*7e20*/  @!P0 BRA `(.L_x_133) ;  /* 0x0000001400ec8947 */ /* 0x008fea0003800000 */
.L_x_132:
[----:B------:R-:W-:Y:S05]  /*7e30*/  BSYNC B0 ;  /* 0x0000000000007941 */ /* 0x000fea0003800000 */
.L_x_131:
[----:B------:R-:W-:Y:S11]  /*7e40*/  ISETP.NE.AND P0, PT, R64, RZ, PT ;  /* 0x000000ff4000720c */ /* 0x000ff60003f05270 */
[----:B------:R-:W-:Y:S02]  /*7e50*/  @!UPT UIADD3 URZ, UPT, UPT, URZ, URZ, URZ ;  /* 0x000000fffffff290 */ /* 0x000fe4000fffe0ff */
[----:B------:R-:W-:Y:S05]  /*7e60*/  @P0 WARPSYNC.ALL ;  /* 0x0000000000000948 */ /* 0x000fea0003800000 */
[----:B------:R4:W1:Y:S04]  /*7e70*/  @P0 LDSM.16.M88.4 R28, [R61+UR44+0x200] ;  /* 0x0002002c3d1c083b */ /* 0x0008680008000200 */
[----:B------:R4:W1:Y:S02]  /*7e80*/  @P0 LDSM.16.M88.4 R36, [R2+0x200] ;  /* 0x000200000224083b */ /* 0x0008640000000200 */
.L_x_130:
[----:B------:R-:W-:Y:S05]  /*7e90*/  BSYNC B1 ;  /* 0x0000000000017941 */ /* 0x000fea0003800000 */
.L_x_129:
[----:B---3--:R-:W-:Y:S05]  /*7ea0*/  VIADD R0, R25, 0x60 ;  /* 0x0000006019007836 */ /* 0x008fea0000000000 */
[----:B------:R-:W-:Y:S04]  /*7eb0*/  SHF.R.U32.HI R0, RZ, 0x15, R0 ;  /* 0x00000015ff007819 */ /* 0x000fe80000011600 */
[----:B------:R-:W-:Y:S11]  /*7ec0*/  LOP3.LUT P0, RZ, R0, 0x3, R46, 0x48, !PT ;  /* 0x0000000300ff7812 */ /* 0x000ff6000780482e */
[----:B------:R-:W-:Y:S02]  /*7ed0*/  @!UPT UIADD3 URZ, UPT, UPT, URZ, URZ, URZ ;  /* 0x000000fffffff290 */ /* 0x000fe4000fffe0ff */
[----:B------:R-:W-:Y:S05]  /*7ee0*/  @!P0 BRA `(.L_x_134) ;  /* 0x0000000000408947 */ /* 0x000fea0003800000 */
[----:B------:R-:W3:Y:S01]  /*7ef0*/  LDCU.64 UR8, c[0x4][0x70] ;  /* 0x01000e00ff0877ac */ /* 0x000ee20008000a00 */
[----:B------:R-:W-:Y:S01]  /*7f00*/  MOV R3, 0x0 ;  /* 0x0000000000037802 */ /* 0x000fe20000000f00 */
[----:B------:R-:W-:Y:S02]  /*7f10*/  HFMA2 R12, -RZ, RZ, 0, 5.9604644775390625e-08 ;  /* 0x00000001ff0c7431 */ /* 0x000fe400000001ff */
[----:B-1----:R-:W-:Y:S02]  /*7f20*/  IMAD.MOV.U32 R8, RZ, RZ, 0x192 ;  /* 0x00000192ff087424 */ /* 0x002fe400078e00ff */
[----:B------:R-:W-:Y:S01]  /*7f30*/  IMAD.MOV.U32 R13, RZ, RZ, RZ ;  /* 0x000000ffff0d7224 */ /* 0x000fe200078e00ff */
[----:B------:R-:W1:Y:S01]  /*7f40*/  LDCU.64 UR6, c[0x4][0x78] ;  /* 0x01000f00ff0677ac */ /* 0x000e620008000a00 */
[----:B----4-:R-:W4:Y:S01]  /*7f50*/  LDC.64 R2, c[0x4][R3] ;  /* 0x0100000003027b82 */ /* 0x010f220000000a00 */
        /* <DEDUP_REMOVED lines=9> */
.L_x_134:
[----:B------:R-:W-:Y:S01]  /*7ff0*/  ISETP.NE.AND P0, PT, R57, RZ, PT ;  /* 0x000000ff3900720c */ /* 0x000fe20003f05270 */
[----:B------:R-:W-:Y:S05]  /*8000*/  WARPSYNC.ALL ;  /* 0x0000000000007948 */ /* 0x000fea0003800000 */
[----:B------:R-:W-:Y:S01]  /*8010*/  R2UR UR4, R25 ;  /* 0x00000000190472ca */ /* 0x000fe200000e0000 */
[----:B------:R-:W3:Y:S01]  /*8020*/  S2UR UR5, SR_CgaCtaId ;  /* 0x00000000000579c3 */ /* 0x000ee20000008800 */
[C---:B-1----:R-:W-:Y:S01]  /*8030*/  SHF.L.U32 R0, R28.reuse, 0x10, RZ ;  /* 0x000000101c007819 */ /* 0x042fe200000006ff */
[----:B------:R-:W-:Y:S01]  /*8040*/  BSSY.RECONVERGENT B0, `(.L_x_135) ;  /* 0x0000052000007945 */ /* 0x000fe20003800200 */
[----:B----4-:R-:W-:Y:S02]  /*8050*/  LOP3.LUT R2, R28, 0xffff0000, RZ, 0xc0, !PT ;  /* 0xffff00001c027812 */ /* 0x010fe400078ec0ff */
[C---:B------:R-:W-:Y:S02]  /*8060*/  SHF.L.U32 R3, R29.reuse, 0x10, RZ ;  /* 0x000000101d037819 */ /* 0x040fe400000006ff */
[----:B------:R-:W-:Y:S02]  /*8070*/  LOP3.LUT R20, R29, 0xffff0000, RZ, 0xc0, !PT ;  /* 0xffff00001d147812 */ /* 0x000fe400078ec0ff */
[C---:B------:R-:W-:Y:S02]  /*8080*/  SHF.L.U32 R21, R30.reuse, 0x10, RZ ;  /* 0x000000101e157819 */ /* 0x040fe400000006ff */
[----:B------:R-:W-:Y:S01]  /*8090*/  LOP3.LUT R25, R30, 0xffff0000, RZ, 0xc0, !PT ;  /* 0xffff00001e197812 */ /* 0x000fe200078ec0ff */
[----:B------:R-:W1:Y:S01]  /*80a0*/  LDTM.16dp256bit.x4 R4, tmem[UR4+0x60] ;  /* 0x00006004000479ee */ /* 0x000e620008120000 */
[----:B------:R-:W-:Y:S01]  /*80b0*/  R2UR UR4, R26 ;  /* 0x000000001a0472ca */ /* 0x000fe200000e0000 */
[----:B------:R-:W-:Y:S01]  /*80c0*/  NOP ;  /* 0x0000000000007918 */ /* 0x000fe20000000000 */
[C---:B------:R-:W-:Y:S02]  /*80d0*/  SHF.L.U32 R26, R31.reuse, 0x10, RZ ;  /* 0x000000101f1a7819 */ /* 0x040fe400000006ff */
[----:B------:R-:W-:Y:S02]  /*80e0*/  LOP3.LUT R28, R31, 0xffff0000, RZ, 0xc0, !PT ;  /* 0xffff00001f1c7812 */ /* 0x000fe400078ec0ff */
[C---:B------:R-:W-:Y:S02]  /*80f0*/  SHF.L.U32 R29, R36.reuse, 0x10, RZ ;  /* 0x00000010241d7819 */ /* 0x040fe400000006ff */
[----:B------:R-:W-:Y:S02]  /*8100*/  LOP3.LUT R30, R36, 0xffff0000, RZ, 0xc0, !PT ;  /* 0xffff0000241e7812 */ /* 0x000fe400078ec0ff */
[C---:B------:R-:W-:Y:S02]  /*8110*/  SHF.L.U32 R31, R37.reuse, 0x10, RZ ;  /* 0x00000010251f7819 */ /* 0x040fe400000006ff */
[----:B------:R-:W-:Y:S01]  /*8120*/  LOP3.LUT R32, R37, 0xffff0000, RZ, 0xc0, !PT ;  /* 0xffff000025207812 */ /* 0x000fe200078ec0ff */
[----:B------:R-:W-:Y:S01]  /*8130*/  UIADD3 UR4, UPT, UPT, UR4, 0x110, URZ ;  /* 0x0000011004047890 */ /* 0x000fe2000fffe0ff */
[C---:B------:R-:W-:Y:S02]  /*8140*/  SHF.L.U32 R33, R38.reuse, 0x10, RZ ;  /* 0x0000001026217819 */ /* 0x040fe400000006ff */
[----:B------:R-:W-:Y:S02]  /*8150*/  LOP3.LUT R34, R38, 0xffff0000, RZ, 0xc0, !PT ;  /* 0xffff000026227812 */ /* 0x000fe400078ec0ff */
[C---:B------:R-:W-:Y:S02]  /*8160*/  SHF.L.U32 R35, R39.reuse, 0x10, RZ ;  /* 0x0000001027237819 */ /* 0x040fe400000006ff */
[----:B------:R-:W-:Y:S01]  /*8170*/  LOP3.LUT R36, R39, 0xffff0000, RZ, 0xc0, !PT ;  /* 0xffff000027247812 */ /* 0x000fe200078ec0ff */
[C---:B-1----:R-:W-:Y:S01]  /*8180*/  FMUL R4, R24.reuse, R4 ;  /* 0x0000000418047220 */ /* 0x042fe20000400000 */
[----:B---3--:R-:W-:Y:S01]  /*8190*/  UPRMT UR4, UR5, 0x654, UR4 ;  /* 0x0000065405047896 */ /* 0x008fe20008000004 */
[C---:B------:R-:W-:Y:S01]  /*81a0*/  FMUL R5, R24.reuse, R5 ;  /* 0x0000000518057220 */ /* 0x040fe20000400000 */
[C---:B------:R-:W-:Y:S01]  /*81b0*/  FMUL R6, R24.reuse, R6 ;  /* 0x0000000618067220 */ /* 0x040fe20000400000 */
[C---:B------:R-:W-:Y:S01]  /*81c0*/  FFMA R4, R27.reuse, R0, R4 ;  /* 0x000000001b047223 */ /* 0x040fe20000000004 */
[C---:B------:R-:W-:Y:S01]  /*81d0*/  FMUL R7, R24.reuse, R7 ;  /* 0x0000000718077220 */ /* 0x040fe20000400000 */
[C---:B------:R-:W-:Y:S01]  /*81e0*/  FFMA R5, R27.reuse, R2, R5 ;  /* 0x000000021b057223 */ /* 0x040fe20000000005 */
[C---:B------:R-:W-:Y:S01]  /*81f0*/  FFMA R6, R27.reuse, R3, R6 ;  /* 0x000000031b067223 */ /* 0x040fe20000000006 */
[C---:B------:R-:W-:Y:S01]  /*8200*/  FMUL R8, R24.reuse, R8 ;  /* 0x0000000818087220 */ /* 0x040fe20000400000 */
[----:B------:R-:W-:Y:S01]  /*8210*/  FFMA R7, R27, R20, R7 ;  /* 0x000000141b077223 */ /* 0x000fe20000000007 */
[----:B------:R-:W-:Y:S01]  /*8220*/  SYNCS.ARRIVE.TRANS64.RED.A1T0 RZ, [UR4], RZ ;  /* 0x000000ffffff79a7 */ /* 0x000fe20008100404 */
[----:B------:R-:W-:Y:S01]  /*8230*/  F2FP.BF16.F32.PACK_AB R4, R5, R4 ;  /* 0x000000040504723e */ /* 0x000fe200000010ff */
[----:B------:R-:W-:Y:S01]  /*8240*/  FFMA R8, R27, R21, R8 ;  /* 0x000000151b087223 */ /* 0x000fe20000000008 */
[C---:B------:R-:W-:Y:S01]  /*8250*/  FMUL R9, R24.reuse, R9 ;  /* 0x0000000918097220 */ /* 0x040fe20000400000 */
[----:B------:R-:W-:Y:S01]  /*8260*/  F2FP.BF16.F32.PACK_AB R5, R7, R6 ;  /* 0x000000060705723e */ /* 0x000fe200000010ff */
[C---:B------:R-:W-:Y:S01]  /*8270*/  FMUL R0, R24.reuse, R10 ;  /* 0x0000000a18007220 */ /* 0x040fe20000400000 */
[C---:B------:R-:W-:Y:S01]  /*8280*/  FMUL R2, R24.reuse, R11 ;  /* 0x0000000b18027220 */ /* 0x040fe20000400000 */
[C---:B------:R-:W-:Y:S01]  /*8290*/  FMUL R3, R24.reuse, R12 ;  /* 0x0000000c18037220 */ /* 0x040fe20000400000 */
[C---:B------:R-:W-:Y:S01]  /*82a0*/  FFMA R9, R27.reuse, R25, R9 ;  /* 0x000000191b097223 */ /* 0x040fe20000000009 */
[C---:B------:R-:W-:Y:S01]  /*82b0*/  FMUL R10, R24.reuse, R13 ;  /* 0x0000000d180a7220 */ /* 0x040fe20000400000 */
[C---:B------:R-:W-:Y:S01]  /*82c0*/  FFMA R0, R27.reuse, R26, R0 ;  /* 0x0000001a1b007223 */ /* 0x040fe20000000000 */
[C---:B------:R-:W-:Y:S01]  /*82d0*/  FMUL R11, R24.reuse, R14 ;  /* 0x0000000e180b7220 */ /* 0x040fe20000400000 */
[C---:B------:R-:W-:Y:S01]  /*82e0*/  FFMA R2, R27.reuse, R28, R2 ;  /* 0x0000001c1b027223 */ /* 0x040fe20000000002 */
[C---:B------:R-:W-:Y:S01]  /*82f0*/  FMUL R15, R24.reuse, R15 ;  /* 0x0000000f180f7220 */ /* 0x040fe20000400000 */
[C---:B------:R-:W-:Y:S01]  /*8300*/  FMUL R12, R24.reuse, R16 ;  /* 0x00000010180c7220 */ /* 0x040fe20000400000 */
[C---:B------:R-:W-:Y:S01]  /*8310*/  FFMA R3, R27.reuse, R29, R3 ;  /* 0x0000001d1b037223 */ /* 0x040fe20000000003 */
[C---:B------:R-:W-:Y:S01]  /*8320*/  FMUL R13, R24.reuse, R17 ;  /* 0x00000011180d7220 */ /* 0x040fe20000400000 */
[C---:B------:R-:W-:Y:S01]  /*8330*/  FFMA R10, R27.reuse, R30, R10 ;  /* 0x0000001e1b0a7223 */ /* 0x040fe2000000000a */
[C---:B------:R-:W-:Y:S01]  /*8340*/  FMUL R14, R24.reuse, R18 ;  /* 0x00000012180e7220 */ /* 0x040fe20000400000 */
[C---:B------:R-:W-:Y:S01]  /*8350*/  FFMA R11, R27.reuse, R31, R11 ;  /* 0x0000001f1b0b7223 */ /* 0x040fe2000000000b */
[C---:B------:R-:W-:Y:S01]  /*8360*/  FFMA R15, R27.reuse, R32, R15 ;  /* 0x000000201b0f7223 */ /* 0x040fe2000000000f */
[----:B------:R-:W-:Y:S01]  /*8370*/  FMUL R19, R24, R19 ;  /* 0x0000001318137220 */ /* 0x000fe20000400000 */
[C---:B------:R-:W-:Y:S01]  /*8380*/  FFMA R12, R27.reuse, R33, R12 ;  /* 0x000000211b0c7223 */ /* 0x040fe2000000000c */
[C---:B------:R-:W-:Y:S01]  /*8390*/  FFMA R13, R27.reuse, R34, R13 ;  /* 0x000000221b0d7223 */ /* 0x040fe2000000000d */
[C---:B------:R-:W-:Y:S01]  /*83a0*/  FFMA R14, R27.reuse, R35, R14 ;  /* 0x000000231b0e7223 */ /* 0x040fe2000000000e */
[----:B------:R-:W-:Y:S01]  /*83b0*/  FFMA R19, R27, R36, R19 ;  /* 0x000000241b137223 */ /* 0x000fe20000000013 */
[----:B------:R-:W-:Y:S02]  /*83c0*/  F2FP.BF16.F32.PACK_AB R6, R9, R8 ;  /* 0x000000080906723e */ /* 0x000fe400000010ff */
        /* <DEDUP_REMOVED lines=25> */
.L_x_136:
[----:B------:R-:W-:Y:S05]  /*8560*/  BSYNC.RECONVERGENT B0 ;  /* 0x0000000000007941 */ /* 0x000fea0003800200 */
.L_x_135:
[----:B------:R-:W-:Y:S01]  /*8570*/  BAR.SYNC.DEFER_BLOCKING 0x1, 0x80 ;  /* 0x0042000000007b1d */ /* 0x000fe20000010000 */
[----:B------:R-:W-:Y:S01]  /*8580*/  UISETP.NE.AND UP0, UPT, UR47, -0x4, UPT ;  /* 0xfffffffc2f00788c */ /* 0x000fe2000bf05270 */
[----:B------:R-:W-:Y:S08]  /*8590*/  IADD3 R22, PT, PT, R22, 0x1, RZ ;  /* 0x0000000116167810 */ /* 0x000ff00007ffe0ff */
[----:B------:R-:W-:Y:S05]  /*85a0*/  BRA.U !UP0, `(.L_x_137) ;  /* 0x0000000108247547 */ /* 0x000fea000b800000 */
[----:B------:R-:W-:Y:S01]  /*85b0*/  ISETP.NE.AND P0, PT, R58, RZ, PT ;  /* 0x000000ff3a00720c */ /* 0x000fe20003f05270 */
[----:B------:R-:W-:Y:S01]  /*85c0*/  IMAD.U32 R0, RZ, RZ, UR46 ;  /* 0x0000002eff007e24 */ /* 0x000fe2000f8e00ff */
[----:B------:R-:W-:Y:S04]  /*85d0*/  UIADD3 UR4, UPT, UPT, UR46, 0x1, URZ ;  /* 0x000000012e047890 */ /* 0x000fe8000fffe0ff */
[----:B------:R-:W-:Y:S04]  /*85e0*/  UISETP.NE.AND UP0, UPT, UR4, 0x4, UPT ;  /* 0x000000040400788c */ /* 0x000fe8000bf05270 */
[----:B------:R-:W-:Y:S03]  /*85f0*/  USEL UR46, UR4, URZ, UP0 ;  /* 0x000000ff042e7287 */ /* 0x000fe60008000000 */
[----:B------:R-:W-:Y:S05]  /*8600*/  @P0 LEA R0, R0, UR44, 0x3 ;  /* 0x0000002c00000c11 */ /* 0x000fea000f8e18ff */
[----:B------:R-:W-:Y:S05]  /*8610*/  @P0 VIADD R0, R0, 0xa0 ;  /* 0x000000a000000836 */ /* 0x000fea0000000000 */
[----:B------:R-:W-:Y:S04]  /*8620*/  @P0 PRMT R0, R65, 0x654, R0 ;  /* 0x0000065441000816 */ /* 0x000fe80000000000 */
[----:B------:R3:W-:Y:S03]  /*8630*/  @P0 SYNCS.ARRIVE.TRANS64.RED.A1T0 RZ, [R0+URZ], RZ ;  /* 0x000000ff00ff09a7 */ /* 0x0007e600081004ff */
.L_x_137:
[----:B------:R-:W-:Y:S01]  /*8640*/  R2UR UR5, R47 ;  /* 0x000000002f0572ca */ /* 0x000fe200000e0000 */
[----:B------:R-:W-:Y:S01]  /*8650*/  UISETP.NE.AND UP0, UPT, UR61, URZ, UPT ;  /* 0x000000ff3d00728c */ /* 0x000fe2000bf05270 */
[----:B------:R-:W-:Y:S01]  /*8660*/  R2UR UR4, R48 ;  /* 0x00000000300472ca */ /* 0x000fe200000e0000 */
[----:B------:R-:W-:Y:S01]  /*8670*/  UIADD3 UR47, UPT, UPT, UR47, 0x4, URZ ;  /* 0x000000042f2f7890 */ /* 0x000fe2000fffe0ff */
[----:B------:R-:W-:Y:S01]  /*8680*/  ISETP.NE.AND P0, PT, R52, 0x2, PT ;  /* 0x000000023400780c */ /* 0x000fe20003f05270 */
[----:B------:R-:W-:Y:S01]  /*8690*/  UMOV UR36, UR60 ;  /* 0x0000003c00247c82 */ /* 0x000fe20008000000 */
[----:B------:R-:W-:Y:S02]  /*86a0*/  ISETP.NE.AND P1, PT, R22, 0x4, PT ;  /* 0x000000041600780c */ /* 0x000fe40003f25270 */
[----:B------:R-:W-:Y:S02]  /*86b0*/  SEL R2, RZ, 0x1, P0 ;  /* 0x00000001ff027807 */ /* 0x000fe40000000000 */
[----:B---3--:R-:W-:Y:S02]  /*86c0*/  SEL R0, RZ, 0x1, P1 ;  /* 0x00000001ff007807 */ /* 0x008fe40000800000 */
[----:B------:R-:W-:Y:S01]  /*86d0*/  LOP3.LUT R53, R53, R2, RZ, 0x3c, !PT ;  /* 0x0000000235357212 */ /* 0x000fe200078e3cff */
[----:B------:R-:W-:Y:S01]  /*86e0*/  UIADD3 UR31, UPT, UPT, UR37, UR5, URZ ;  /* 0x00000005251f7290 */ /* 0x000fe2000fffe0ff */
[----:B------:R-:W-:Y:S01]  /*86f0*/  LOP3.LUT R54, R54, R0, RZ, 0x3c, !PT ;  /* 0x0000000036367212 */ /* 0x000fe200078e3cff */
[----:B------:R-:W-:Y:S01]  /*8700*/  UIADD3 UR30, UPT, UPT, UR38, UR4, URZ ;  /* 0x00000004261e7290 */ /* 0x000fe2000fffe0ff */
[----:B------:R-:W-:Y:S02]  /*8710*/  SEL R52, R52, RZ, P0 ;  /* 0x000000ff34347207 */ /* 0x000fe40000000000 */
[----:B------:R-:W-:Y:S01]  /*8720*/  SEL R22, R22, RZ, P1 ;  /* 0x000000ff16167207 */ /* 0x000fe20000800000 */
[----:B------:R-:W-:Y:S08]  /*8730*/  BRA.U UP0, `(.L_x_138) ;  /* 0xffffffcd00b07547 */ /* 0x000ff0000b83ffff */
[----:B------:R-:W-:-:S13]  /*8740*/  R2UR UR4, R49 ;  /* 0x00000000310472ca */ /* 0x000fda00000e0000 */
[----:B------:R-:W-:-:S09]  /*8750*/  UISETP.NE.AND UP0, UPT, UR4, URZ, UPT ;  /* 0x000000ff0400728c */ /* 0x000fd2000bf05270 */
[----:B------:R-:W-:Y:S05]  /*8760*/  BRA.U !UP0, `(.L_x_139) ;  /* 0x0000000108487547 */ /* 0x000fea000b800000 */
[----:B------:R-:W3:Y:S02]  /*8770*/  LDCU.64 UR4, c[0x0][0x890] ;  /* 0x00011200ff0477ac */ /* 0x000ee40008000a00 */
[----:B---3--:R-:W-:-:S04]  /*8780*/  UISETP.NE.U32.AND UP0, UPT, UR4, URZ, UPT ;  /* 0x000000ff0400728c */ /* 0x008fc8000bf05070 */
[----:B------:R-:W-:-:S09]  /*8790*/  UISETP.NE.AND.EX UP0, UPT, UR5, URZ, UPT, UP0 ;  /* 0x000000ff0500728c */ /* 0x000fd2000bf05300 */
[----:B------:R-:W-:Y:S05]  /*87a0*/  BRA.U UP0, `(.L_x_140) ;  /* 0x00000001000c7547 */ /* 0x000fea000b800000 */
[----:B------:R-:W-:-:S13]  /*87b0*/  FSETP.NEU.AND P0, PT, R27, RZ, PT ;  /* 0x000000ff1b00720b */ /* 0x000fda0003f0d000 */
[----:B------:R-:W-:Y:S05]  /*87c0*/  @!P0 EXIT ;  /* 0x000000000000894d */ /* 0x000fea0003800000 */
[----:B------:R-:W-:Y:S05]  /*87d0*/  BRA `(.L_x_139) ;  /* 0x00000000002c7947 */ /* 0x000fea0003800000 */
.L_x_140:
[----:B------:R-:W-:Y:S01]  /*87e0*/  ISETP.NE.AND P0, PT, R51, RZ, PT ;  /* 0x000000ff3300720c */ /* 0x000fe20003f05270 */
[----:B------:R-:W-:-:S12]  /*87f0*/  BSSY.RECONVERGENT B0, `(.L_x_139) ;  /* 0x0000009000007945 */ /* 0x000fd80003800200 */
[----:B------:R-:W-:Y:S05]  /*8800*/  @P0 BRA `(.L_x_141) ;  /* 0x0000000000140947 */ /* 0x000fea0003800000 */
[----:B------:R-:W3:Y:S02]  /*8810*/  LDCU.64 UR4, c[0x0][0x888] ;  /* 0x00011100ff0477ac */ /* 0x000ee40008000a00 */
[----:B---3--:R-:W-:-:S04]  /*8820*/  ISETP.NE.U32.AND P0, PT, RZ, UR4, PT ;  /* 0x00000004ff007c0c */ /* 0x008fc8000bf05070 */
[----:B------:R-:W-:-:S13]  /*8830*/  ISETP.NE.AND.EX P0, PT, RZ, UR5, PT, P0 ;  /* 0x00000005ff007c0c */ /* 0x000fda000bf05300 */
[----:B------:R-:W-:Y:S05]  /*8840*/  @!P0 EXIT ;  /* 0x000000000000894d */ /* 0x000fea0003800000 */
[----:B------:R-:W-:Y:S05]  /*8850*/  BRA `(.L_x_142) ;  /* 0x0000000000087947 */ /* 0x000fea0003800000 */
.L_x_141:
[----:B------:R-:W-:-:S13]  /*8860*/  FSETP.NEU.AND P0, PT, R27, RZ, PT ;  /* 0x000000ff1b00720b */ /* 0x000fda0003f0d000 */
[----:B------:R-:W-:Y:S05]  /*8870*/  @!P0 EXIT ;  /* 0x000000000000894d */ /* 0x000fea0003800000 */
.L_x_142:
[----:B------:R-:W-:Y:S05]  /*8880*/  BSYNC.RECONVERGENT B0 ;  /* 0x0000000000007941 */ /* 0x000fea0003800200 */
.L_x_139:
[----:B------:R-:W3:Y:S01]  /*8890*/  S2UR UR5, SR_CgaCtaId ;  /* 0x00000000000579c3 */ /* 0x000ee20000008800 */
[----:B------:R-:W-:Y:S01]  /*88a0*/  ULEA UR4, UR46, UR44, 0x3 ;  /* 0x0000002c2e047291 */ /* 0x000fe2000f8e18ff */
[----:B------:R-:W-:-:S04]  /*88b0*/  DEPBAR.LE SB0, 0x0 ;  /* 0x000080000000791a */ /* 0x000fc80000000000 */
[----:B------:R-:W-:-:S04]  /*88c0*/  UIADD3 UR4, UPT, UPT, UR4, 0xa0, URZ ;  /* 0x000000a004047890 */ /* 0x000fc8000fffe0ff */
[----:B---3--:R-:W-:-:S09]  /*88d0*/  UPRMT UR4, UR5, 0x654, UR4 ;  /* 0x0000065405047896 */ /* 0x008fd20008000004 */
[----:B------:R-:W-:Y:S01]  /*88e0*/  SYNCS.ARRIVE.TRANS64.RED.A1T0 RZ, [UR4], RZ ;  /* 0x000000ffffff79a7 */ /* 0x000fe20008100404 */
[----:B------:R-:W-:Y:S05]  /*88f0*/  EXIT ;  /* 0x000000000000794d */ /* 0x000fea0003800000 */
.L_x_25:
[----:B-1----:R1:W3:Y:S02]  /*8900*/  SYNCS.PHASECHK.TRANS64.TRYWAIT P0, [R0+URZ+0x140], R2 ;  /* 0x00014002000075a7 */ /* 0x0022e400080011ff */
[----:B---3--:R-:W-:Y:S05]  /*8910*/  @!P0 NANOSLEEP.SYNCS 0x989680 ;  /* 0x009896800000895d */ /* 0x008fea0003900000 */
[----:B------:R-:W3:Y:S02]  /*8920*/  @!P0 SYNCS.PHASECHK.TRANS64 P0, [R0+URZ+0x140], R2 ;  /* 0x00014002000085a7 */ /* 0x000ee400080010ff */
[----:B---3--:R-:W-:Y:S05]  /*8930*/  @!P0 BRA `(.L_x_25) ;  /* 0xfffffffc00f08947 */ /* 0x008fea000383ffff */
[----:B------:R-:W-:Y:S05]  /*8940*/  BRA `(.L_x_143) ;  /* 0xffffff9000087947 */ /* 0x000fea000383ffff */
.L_x_28:
[----:B-1----:R-:W-:-:S07]  /*8950*/  MOV R0, UR33 ;  /* 0x0000002100007c02 */ /* 0x002fce0008000f00 */
.L_x_144:
[----:B-1----:R1:W3:Y:S02]  /*8960*/  SYNCS.PHASECHK.TRANS64.TRYWAIT P0, [R0+URZ+0x40], R3 ;  /* 0x00004003000075a7 */ /* 0x0022e400080011ff */
[----:B---3--:R-:W-:Y:S05]  /*8970*/  @!P0 NANOSLEEP.SYNCS 0x989680 ;  /* 0x009896800000895d */ /* 0x008fea0003900000 */
[----:B------:R-:W3:Y:S02]  /*8980*/  @!P0 SYNCS.PHASECHK.TRANS64 P0, [R0+URZ+0x40], R3 ;  /* 0x00004003000085a7 */ /* 0x000ee400080010ff */
[----:B---3--:R-:W-:Y:S05]  /*8990*/  @!P0 BRA `(.L_x_144) ;  /* 0xfffffffc00f08947 */ /* 0x008fea000383ffff */
[----:B------:R-:W-:Y:S05]  /*89a0*/  BRA `(.L_x_27) ;  /* 0xffffff9000487947 */ /* 0x000fea000383ffff */
.L_x_35:
[----:B-1----:R-:W-:-:S07]  /*89b0*/  MOV R0, UR9 ;  /* 0x0000000900007c02 */ /* 0x002fce0008000f00 */
.L_x_145:
[----:B-1----:R1:W3:Y:S02]  /*89c0*/  SYNCS.PHASECHK.TRANS64.TRYWAIT P0, [R0+URZ+0x40], R3 ;  /* 0x00004003000075a7 */ /* 0x0022e400080011ff */
[----:B---3--:R-:W-:Y:S05]  /*89d0*/  @!P0 NANOSLEEP.SYNCS 0x989680 ;  /* 0x009896800000895d */ /* 0x008fea0003900000 */
[----:B------:R-:W3:Y:S02]  /*89e0*/  @!P0 SYNCS.PHASECHK.TRANS64 P0, [R0+URZ+0x40], R3 ;  /* 0x00004003000085a7 */ /* 0x000ee400080010ff */
[----:B---3--:R-:W-:Y:S05]  /*89f0*/  @!P0 BRA `(.L_x_145) ;  /* 0xfffffffc00f08947 */ /* 0x008fea000383ffff */
[----:B------:R-:W-:Y:S05]  /*8a00*/  BRA `(.L_x_34) ;  /* 0xffffff9400007947 */ /* 0x000fea000383ffff */
.L_x_40:
[----:B-1----:R1:W3:Y:S02]  /*8a10*/  SYNCS.PHASECHK.TRANS64.TRYWAIT P0, [R3+URZ+0xd0], R0 ;  /* 0x0000d000030075a7 */ /* 0x0022e400080011ff */
[----:B---3--:R-:W-:Y:S05]  /*8a20*/  @!P0 NANOSLEEP.SYNCS 0x989680 ;  /* 0x009896800000895d */ /* 0x008fea0003900000 */
[----:B------:R-:W3:Y:S02]  /*8a30*/  @!P0 SYNCS.PHASECHK.TRANS64 P0, [R3+URZ+0xd0], R0 ;  /* 0x0000d000030085a7 */ /* 0x000ee400080010ff */
[----:B---3--:R-:W-:Y:S05]  /*8a40*/  @!P0 BRA `(.L_x_40) ;  /* 0xfffffffc00f08947 */ /* 0x008fea000383ffff */
[----:B------:R-:W-:Y:S05]  /*8a50*/  BRA `(.L_x_146) ;  /* 0xffffff9400a07947 */ /* 0x000fea000383ffff */
.L_x_44:
[----:B------:R-:W-:-:S07]  /*8a60*/  MOV R0, UR4 ;  /* 0x0000000400007c02 */ /* 0x000fce0008000f00 */
.L_x_147:
[----:B-1----:R1:W3:Y:S02]  /*8a70*/  SYNCS.PHASECHK.TRANS64.TRYWAIT P0, [R0+URZ], R2 ;  /* 0x00000002000075a7 */ /* 0x0022e400080011ff */
[----:B---3--:R-:W-:Y:S05]  /*8a80*/  @!P0 NANOSLEEP.SYNCS 0x989680 ;  /* 0x009896800000895d */ /* 0x008fea0003900000 */
[----:B------:R-:W3:Y:S02]  /*8a90*/  @!P0 SYNCS.PHASECHK.TRANS64 P0, [R0+URZ], R2 ;  /* 0x00000002000085a7 */ /* 0x000ee400080010ff */
[----:B---3--:R-:W-:Y:S05]  /*8aa0*/  @!P0 BRA `(.L_x_147) ;  /* 0xfffffffc00f08947 */ /* 0x008fea000383ffff */
[----:B------:R-:W-:Y:S05]  /*8ab0*/  BRA `(.L_x_148) ;  /* 0xffffff9c004c7947 */ /* 0x000fea000383ffff */
.L_x_45:
[----:B------:R-:W-:-:S07]  /*8ac0*/  MOV R0, UR5 ;  /* 0x0000000500007c02 */ /* 0x000fce0008000f00 */
.L_x_149:
[----:B-1----:R1:W3:Y:S02]  /*8ad0*/  SYNCS.PHASECHK.TRANS64.TRYWAIT P0, [R0+URZ], R3 ;  /* 0x00000003000075a7 */ /* 0x0022e400080011ff */
[----:B---3--:R-:W-:Y:S05]  /*8ae0*/  @!P0 NANOSLEEP.SYNCS 0x989680 ;  /* 0x009896800000895d */ /* 0x008fea0003900000 */
[----:B------:R-:W3:Y:S02]  /*8af0*/  @!P0 SYNCS.PHASECHK.TRANS64 P0, [R0+URZ], R3 ;  /* 0x00000003000085a7 */ /* 0x000ee400080010ff */
[----:B---3--:R-:W-:Y:S05]  /*8b00*/  @!P0 BRA `(.L_x_149) ;  /* 0xfffffffc00f08947 */ /* 0x008fea000383ffff */
[----:B------:R-:W-:Y:S05]  /*8b10*/  BRA `(.L_x_150) ;  /* 0xffffff9c00587947 */ /* 0x000fea000383ffff */
.L_x_46:
[----:B------:R-:W-:-:S07]  /*8b20*/  MOV R0, UR5 ;  /* 0x0000000500007c02 */ /* 0x000fce0008000f00 */
.L_x_151:
[----:B-1----:R1:W3:Y:S02]  /*8b30*/  SYNCS.PHASECHK.TRANS64.TRYWAIT P0, [R0+URZ], R3 ;  /* 0x00000003000075a7 */ /* 0x0022e400080011ff */
[----:B---3--:R-:W-:Y:S05]  /*8b40*/  @!P0 NANOSLEEP.SYNCS 0x989680 ;  /* 0x009896800000895d */ /* 0x008fea0003900000 */
[----:B------:R-:W3:Y:S02]  /*8b50*/  @!P0 SYNCS.PHASECHK.TRANS64 P0, [R0+URZ], R3 ;  /* 0x00000003000085a7 */ /* 0x000ee400080010ff */
[----:B---3--:R-:W-:Y:S05]  /*8b60*/  @!P0 BRA `(.L_x_151) ;  /* 0xfffffffc00f08947 */ /* 0x008fea000383ffff */
[----:B------:R-:W-:Y:S05]  /*8b70*/  BRA `(.L_x_152) ;  /* 0xffffff9c00647947 */ /* 0x000fea000383ffff */
.L_x_47:
[----:B------:R-:W-:-:S07]  /*8b80*/  MOV R0, UR5 ;  /* 0x0000000500007c02 */ /* 0x000fce0008000f00 */
.L_x_153:
[----:B-1----:R1:W3:Y:S02]  /*8b90*/  SYNCS.PHASECHK.TRANS64.TRYWAIT P0, [R0+URZ], R3 ;  /* 0x00000003000075a7 */ /* 0x0022e400080011ff */
[----:B---3--:R-:W-:Y:S05]  /*8ba0*/  @!P0 NANOSLEEP.SYNCS 0x989680 ;  /* 0x009896800000895d */ /* 0x008fea0003900000 */
[----:B------:R-:W3:Y:S02]  /*8bb0*/  @!P0 SYNCS.PHASECHK.TRANS64 P0, [R0+URZ], R3 ;  /* 0x00000003000085a7 */ /* 0x000ee400080010ff */
[----:B---3--:R-:W-:Y:S05]  /*8bc0*/  @!P0 BRA `(.L_x_153) ;  /* 0xfffffffc00f08947 */ /* 0x008fea000383ffff */
[----:B------:R-:W-:Y:S05]  /*8bd0*/  BRA `(.L_x_154) ;  /* 0xffffff9c00707947 */ /* 0x000fea000383ffff */
.L_x_48:
[----:B------:R-:W-:-:S07]  /*8be0*/  MOV R0, UR5 ;  /* 0x0000000500007c02 */ /* 0x000fce0008000f00 */
.L_x_155:
[----:B-1----:R1:W3:Y:S02]  /*8bf0*/  SYNCS.PHASECHK.TRANS64.TRYWAIT P0, [R0+URZ], R3 ;  /* 0x00000003000075a7 */ /* 0x0022e400080011ff */
[----:B---3--:R-:W-:Y:S05]  /*8c00*/  @!P0 NANOSLEEP.SYNCS 0x989680 ;  /* 0x009896800000895d */ /* 0x008fea0003900000 */
[----:B------:R-:W3:Y:S02]  /*8c10*/  @!P0 SYNCS.PHASECHK.TRANS64 P0, [R0+URZ], R3 ;  /* 0x00000003000085a7 */ /* 0x000ee400080010ff */
[----:B---3--:R-:W-:Y:S05]  /*8c20*/  @!P0 BRA `(.L_x_155) ;  /* 0xfffffffc00f08947 */ /* 0x008fea000383ffff */
[----:B------:R-:W-:Y:S05]  /*8c30*/  BRA `(.L_x_156) ;  /* 0xffffff9c007c7947 */ /* 0x000fea000383ffff */
.L_x_49:
[----:B------:R-:W-:-:S07]  /*8c40*/  MOV R0, UR5 ;  /* 0x0000000500007c02 */ /* 0x000fce0008000f00 */
.L_x_157:
[----:B-1----:R1:W3:Y:S02]  /*8c50*/  SYNCS.PHASECHK.TRANS64.TRYWAIT P0, [R0+URZ], R3 ;  /* 0x00000003000075a7 */ /* 0x0022e400080011ff */
[----:B---3--:R-:W-:Y:S05]  /*8c60*/  @!P0 NANOSLEEP.SYNCS 0x989680 ;  /* 0x009896800000895d */ /* 0x008fea0003900000 */
[----:B------:R-:W3:Y:S02]  /*8c70*/  @!P0 SYNCS.PHASECHK.TRANS64 P0, [R0+URZ], R3 ;  /* 0x00000003000085a7 */ /* 0x000ee400080010ff */
[----:B---3--:R-:W-:Y:S05]  /*8c80*/  @!P0 BRA `(.L_x_157) ;  /* 0xfffffffc00f08947 */ /* 0x008fea000383ffff */
[----:B------:R-:W-:Y:S05]  /*8c90*/  BRA `(.L_x_158) ;  /* 0xffffff9c00887947 */ /* 0x000fea000383ffff */
.L_x_50:
[----:B------:R-:W-:-:S07]  /*8ca0*/  MOV R0, UR5 ;  /* 0x0000000500007c02 */ /* 0x000fce0008000f00 */
.L_x_159:
[----:B-1----:R1:W3:Y:S02]  /*8cb0*/  SYNCS.PHASECHK.TRANS64.TRYWAIT P0, [R0+URZ], R3 ;  /* 0x00000003000075a7 */ /* 0x0022e400080011ff */
[----:B---3--:R-:W-:Y:S05]  /*8cc0*/  @!P0 NANOSLEEP.SYNCS 0x989680 ;  /* 0x009896800000895d */ /* 0x008fea0003900000 */
[----:B------:R-:W3:Y:S02]  /*8cd0*/  @!P0 SYNCS.PHASECHK.TRANS64 P0, [R0+URZ], R3 ;  /* 0x00000003000085a7 */ /* 0x000ee400080010ff */
[----:B---3--:R-:W-:Y:S05]  /*8ce0*/  @!P0 BRA `(.L_x_159) ;  /* 0xfffffffc00f08947 */ /* 0x008fea000383ffff */
[----:B------:R-:W-:Y:S05]  /*8cf0*/  BRA `(.L_x_160) ;  /* 0xffffff9c00947947 */ /* 0x000fea000383ffff */
.L_x_53:
[----:B--2---:R2:W3:Y:S02]  /*8d00*/  SYNCS.PHASECHK.TRANS64.TRYWAIT P0, [R2+URZ+0x130], R4 ;  /* 0x00013004020075a7 */ /* 0x0044e400080011ff */
[----:B---3--:R-:W-:Y:S05]  /*8d10*/  @!P0 NANOSLEEP.SYNCS 0x989680 ;  /* 0x009896800000895d */ /* 0x008fea0003900000 */
[----:B------:R-:W3:Y:S02]  /*8d20*/  @!P0 SYNCS.PHASECHK.TRANS64 P0, [R2+URZ+0x130], R4 ;  /* 0x00013004020085a7 */ /* 0x000ee400080010ff */
[----:B---3--:R-:W-:Y:S05]  /*8d30*/  @!P0 BRA `(.L_x_53) ;  /* 0xfffffffc00f08947 */ /* 0x008fea000383ffff */
[----:B------:R-:W-:Y:S05]  /*8d40*/  BRA `(.L_x_161) ;  /* 0xffffff9c00f87947 */ /* 0x000fea000383ffff */
.L_x_54:
[----:B------:R-:W-:-:S07]  /*8d50*/  MOV R2, UR4 ;  /* 0x0000000400027c02 */ /* 0x000fce0008000f00 */
.L_x_162:
[----:B--2---:R2:W3:Y:S02]  /*8d60*/  SYNCS.PHASECHK.TRANS64.TRYWAIT P0, [R2+URZ+0xe0], R5 ;  /* 0x0000e005020075a7 */ /* 0x0044e400080011ff */
[----:B---3--:R-:W-:Y:S05]  /*8d70*/  @!P0 NANOSLEEP.SYNCS 0x989680 ;  /* 0x009896800000895d */ /* 0x008fea0003900000 */
[----:B------:R-:W3:Y:S02]  /*8d80*/  @!P0 SYNCS.PHASECHK.TRANS64 P0, [R2+URZ+0xe0], R5 ;  /* 0x0000e005020085a7 */ /* 0x000ee400080010ff */
[----:B---3--:R-:W-:Y:S05]  /*8d90*/  @!P0 BRA `(.L_x_162) ;  /* 0xfffffffc00f08947 */ /* 0x008fea000383ffff */
[----:B------:R-:W-:Y:S05]  /*8da0*/  BRA `(.L_x_163) ;  /* 0xffffffa000087947 */ /* 0x000fea000383ffff */
.L_x_55:
[----:B--2---:R2:W3:Y:S02]  /*8db0*/  SYNCS.PHASECHK.TRANS64.TRYWAIT P1, [R2+URZ+0xd0], R4 ;  /* 0x0000d004020075a7 */ /* 0x0044e400080211ff */
[----:B---3--:R-:W-:Y:S05]  /*8dc0*/  @!P1 NANOSLEEP.SYNCS 0x989680 ;  /* 0x009896800000995d */ /* 0x008fea0003900000 */
[----:B------:R-:W3:Y:S02]  /*8dd0*/  @!P1 SYNCS.PHASECHK.TRANS64 P1, [R2+URZ+0xd0], R4 ;  /* 0x0000d004020095a7 */ /* 0x000ee400080210ff */
[----:B---3--:R-:W-:Y:S05]  /*8de0*/  @!P1 BRA `(.L_x_55) ;  /* 0xfffffffc00f09947 */ /* 0x008fea000383ffff */
[----:B------:R-:W-:Y:S05]  /*8df0*/  BRA `(.L_x_164) ;  /* 0xffffffa000387947 */ /* 0x000fea000383ffff */
.L_x_58:
[----:B------:R-:W-:-:S07]  /*8e00*/  MOV R0, UR4 ;  /* 0x0000000400007c02 */ /* 0x000fce0008000f00 */
.L_x_165:
[----:B--2---:R2:W3:Y:S02]  /*8e10*/  SYNCS.PHASECHK.TRANS64.TRYWAIT P0, [R0+URZ+0xe0], R2 ;  /* 0x0000e002000075a7 */ /* 0x0044e400080011ff */
[----:B---3--:R-:W-:Y:S05]  /*8e20*/  @!P0 NANOSLEEP.SYNCS 0x989680 ;  /* 0x009896800000895d */ /* 0x008fea0003900000 */
[----:B------:R-:W3:Y:S02]  /*8e30*/  @!P0 SYNCS.PHASECHK.TRANS64 P0, [R0+URZ+0xe0], R2 ;  /* 0x0000e002000085a7 */ /* 0x000ee400080010ff */
[----:B---3--:R-:W-:Y:S05]  /*8e40*/  @!P0 BRA `(.L_x_165) ;  /* 0xfffffffc00f08947 */ /* 0x008fea000383ffff */
[----:B------:R-:W-:Y:S05]  /*8e50*/  BRA `(.L_x_57) ;  /* 0xffffffa0008c7947 */ /* 0x000fea000383ffff */
.L_x_65:
[----:B-1----:R1:W2:Y:S02]  /*8e60*/  SYNCS.PHASECHK.TRANS64.TRYWAIT P1, [R0+URZ+0xd0], R2 ;  /* 0x0000d002000075a7 */ /* 0x0022a400080211ff */
[----:B--2---:R-:W-:Y:S05]  /*8e70*/  @!P1 NANOSLEEP.SYNCS 0x989680 ;  /* 0x009896800000995d */ /* 0x004fea0003900000 */
[----:B------:R-:W2:Y:S02]  /*8e80*/  @!P1 SYNCS.PHASECHK.TRANS64 P1, [R0+URZ+0xd0], R2 ;  /* 0x0000d002000095a7 */ /* 0x000ea400080210ff */
[----:B--2---:R-:W-:Y:S05]  /*8e90*/  @!P1 BRA `(.L_x_65) ;  /* 0xfffffffc00f09947 */ /* 0x004fea000383ffff */
[----:B------:R-:W-:Y:S05]  /*8ea0*/  BRA `(.L_x_166) ;  /* 0xffffffa800047947 */ /* 0x000fea000383ffff */
.L_x_66:
[----:B------:R-:W-:-:S07]  /*8eb0*/  MOV R2, UR31 ;  /* 0x0000001f00027c02 */ /* 0x000fce0008000f00 */
.L_x_167:
[----:B-1----:R1:W2:Y:S02]  /*8ec0*/  SYNCS.PHASECHK.TRANS64.TRYWAIT P0, [R2+URZ+0x110], R0 ;  /* 0x00011000020075a7 */ /* 0x0022a400080011ff */
[----:B--2---:R-:W-:Y:S05]  /*8ed0*/  @!P0 NANOSLEEP.SYNCS 0x989680 ;  /* 0x009896800000895d */ /* 0x004fea0003900000 */
[----:B------:R-:W2:Y:S02]  /*8ee0*/  @!P0 SYNCS.PHASECHK.TRANS64 P0, [R2+URZ+0x110], R0 ;  /* 0x00011000020085a7 */ /* 0x000ea400080010ff */
[----:B--2---:R-:W-:Y:S05]  /*8ef0*/  @!P0 BRA `(.L_x_167) ;  /* 0xfffffffc00f08947 */ /* 0x004fea000383ffff */
[----:B------:R-:W-:Y:S05]  /*8f00*/  BRA `(.L_x_168) ;  /* 0xffffffa800547947 */ /* 0x000fea000383ffff */
.L_x_69:
[----:B------:R-:W-:Y:S07]  /*8f10*/  MOV R0, UR5 ;  /* 0x0000000500007c02 */ /* 0x000fee0008000f00 */
.L_x_169:
[----:B-1----:R1:W2:Y:S02]  /*8f20*/  SYNCS.PHASECHK.TRANS64.TRYWAIT P0, [R0+URZ], R2 ;  /* 0x00000002000075a7 */ /* 0x0022a400080011ff */
[----:B--2---:R-:W-:Y:S05]  /*8f30*/  @!P0 NANOSLEEP.SYNCS 0x989680 ;  /* 0x009896800000895d */ /* 0x004fea0003900000 */
[----:B------:R-:W2:Y:S02]  /*8f40*/  @!P0 SYNCS.PHASECHK.TRANS64 P0, [R0+URZ], R2 ;  /* 0x00000002000085a7 */ /* 0x000ea400080010ff */
[----:B--2---:R-:W-:Y:S05]  /*8f50*/  @!P0 BRA `(.L_x_169) ;  /* 0xfffffffc00f08947 */ /* 0x004fea000383ffff */
[----:B------:R-:W-:Y:S05]  /*8f60*/  BRA `(.L_x_68) ;  /* 0xffffffa800707947 */ /* 0x000fea000383ffff */
.L_x_72:
[----:B------:R-:W-:-:S07]  /*8f70*/  MOV R0, UR4 ;  /* 0x0000000400007c02 */ /* 0x000fce0008000f00 */
.L_x_170:
[----:B--2---:R2:W4:Y:S02]  /*8f80*/  SYNCS.PHASECHK.TRANS64.TRYWAIT P0, [R0+URZ], R2 ;  /* 0x00000002000075a7 */ /* 0x00452400080011ff */
[----:B----4-:R-:W-:Y:S05]  /*8f90*/  @!P0 NANOSLEEP.SYNCS 0x989680 ;  /* 0x009896800000895d */ /* 0x010fea0003900000 */
[----:B------:R-:W4:Y:S02]  /*8fa0*/  @!P0 SYNCS.PHASECHK.TRANS64 P0, [R0+URZ], R2 ;  /* 0x00000002000085a7 */ /* 0x000f2400080010ff */
[----:B----4-:R-:W-:Y:S05]  /*8fb0*/  @!P0 BRA `(.L_x_170) ;  /* 0xfffffffc00f08947 */ /* 0x010fea000383ffff */
[----:B------:R-:W-:Y:S05]  /*8fc0*/  BRA `(.L_x_171) ;  /* 0xffffffac004c7947 */ /* 0x000fea000383ffff */
.L_x_73:
[----:B------:R-:W-:-:S07]  /*8fd0*/  MOV R0, UR5 ;  /* 0x0000000500007c02 */ /* 0x000fce0008000f00 */
.L_x_172:
[----:B-1----:R1:W2:Y:S02]  /*8fe0*/  SYNCS.PHASECHK.TRANS64.TRYWAIT P0, [R0+URZ], R3 ;  /* 0x00000003000075a7 */ /* 0x0022a400080011ff */
[----:B--2---:R-:W-:Y:S05]  /*8ff0*/  @!P0 NANOSLEEP.SYNCS 0x989680 ;  /* 0x009896800000895d */ /* 0x004fea0003900000 */
[----:B------:R-:W2:Y:S02]  /*9000*/  @!P0 SYNCS.PHASECHK.TRANS64 P0, [R0+URZ], R3 ;  /* 0x00000003000085a7 */ /* 0x000ea400080010ff */
[----:B--2---:R-:W-:Y:S05]  /*9010*/  @!P0 BRA `(.L_x_172) ;  /* 0xfffffffc00f08947 */ /* 0x004fea000383ffff */
[----:B------:R-:W-:Y:S05]  /*9020*/  BRA `(.L_x_173) ;  /* 0xffffffac00587947 */ /* 0x000fea000383ffff */
.L_x_74:
[----:B------:R-:W-:-:S07]  /*9030*/  MOV R0, UR5 ;  /* 0x0000000500007c02 */ /* 0x000fce0008000f00 */
.L_x_174:
[----:B-1----:R1:W2:Y:S02]  /*9040*/  SYNCS.PHASECHK.TRANS64.TRYWAIT P0, [R0+URZ], R3 ;  /* 0x00000003000075a7 */ /* 0x0022a400080011ff */
[----:B--2---:R-:W-:Y:S05]  /*9050*/  @!P0 NANOSLEEP.SYNCS 0x989680 ;  /* 0x009896800000895d */ /* 0x004fea0003900000 */
[----:B------:R-:W2:Y:S02]  /*9060*/  @!P0 SYNCS.PHASECHK.TRANS64 P0, [R0+URZ], R3 ;  /* 0x00000003000085a7 */ /* 0x000ea400080010ff */
[----:B--2---:R-:W-:Y:S05]  /*9070*/  @!P0 BRA `(.L_x_174) ;  /* 0xfffffffc00f08947 */ /* 0x004fea000383ffff */
[----:B------:R-:W-:Y:S05]  /*9080*/  BRA `(.L_x_175) ;  /* 0xffffffac00647947 */ /* 0x000fea000383ffff */
.L_x_75:
[----:B-1----:R-:W-:-:S07]  /*9090*/  MOV R0, UR4 ;  /* 0x0000000400007c02 */ /* 0x002fce0008000f00 */
.L_x_176:
[----:B-1----:R1:W2:Y:S02]  /*90a0*/  SYNCS.PHASECHK.TRANS64.TRYWAIT P0, [R0+URZ], R2 ;  /* 0x00000002000075a7 */ /* 0x0022a400080011ff */
[----:B--2---:R-:W-:Y:S05]  /*90b0*/  @!P0 NANOSLEEP.SYNCS 0x989680 ;  /* 0x009896800000895d */ /* 0x004fea0003900000 */
[----:B------:R-:W2:Y:S02]  /*90c0*/  @!P0 SYNCS.PHASECHK.TRANS64 P0, [R0+URZ], R2 ;  /* 0x00000002000085a7 */ /* 0x000ea400080010ff */
[----:B--2---:R-:W-:Y:S05]  /*90d0*/  @!P0 BRA `(.L_x_176) ;  /* 0xfffffffc00f08947 */ /* 0x004fea000383ffff */
[----:B------:R-:W-:Y:S05]  /*90e0*/  BRA `(.L_x_177) ;  /* 0xffffffac00707947 */ /* 0x000fea000383ffff */
.L_x_80:
[----:B-1----:R1:W2:Y:S02]  /*90f0*/  SYNCS.PHASECHK.TRANS64.TRYWAIT P0, [R8+URZ+0xd0], R0 ;  /* 0x0000d000080075a7 */ /* 0x0022a400080011ff */
[----:B--2---:R-:W-:Y:S05]  /*9100*/  @!P0 NANOSLEEP.SYNCS 0x989680 ;  /* 0x009896800000895d */ /* 0x004fea0003900000 */
[----:B------:R-:W2:Y:S02]  /*9110*/  @!P0 SYNCS.PHASECHK.TRANS64 P0, [R8+URZ+0xd0], R0 ;  /* 0x0000d000080085a7 */ /* 0x000ea400080010ff */
[----:B--2---:R-:W-:Y:S05]  /*9120*/  @!P0 BRA `(.L_x_80) ;  /* 0xfffffffc00f08947 */ /* 0x004fea000383ffff */
[----:B------:R-:W-:Y:S05]  /*9130*/  BRA `(.L_x_178) ;  /* 0xffffffb000b47947 */ /* 0x000fea000383ffff */
.L_x_83:
[----:B-1----:R-:W-:Y:S07]  /*9140*/  MOV R0, UR21 ;  /* 0x0000001500007c02 */ /* 0x002fee0008000f00 */
.L_x_179:
[----:B-1----:R1:W2:Y:S02]  /*9150*/  SYNCS.PHASECHK.TRANS64.TRYWAIT P1, [R0+URZ+0xc8], R2 ;  /* 0x0000c802000075a7 */ /* 0x0022a400080211ff */
[----:B--2---:R-:W-:Y:S05]  /*9160*/  @!P1 NANOSLEEP.SYNCS 0x989680 ;  /* 0x009896800000995d */ /* 0x004fea0003900000 */
[----:B------:R-:W2:Y:S02]  /*9170*/  @!P1 SYNCS.PHASECHK.TRANS64 P1, [R0+URZ+0xc8], R2 ;  /* 0x0000c802000095a7 */ /* 0x000ea400080210ff */
[----:B--2---:R-:W-:Y:S05]  /*9180*/  @!P1 BRA `(.L_x_179) ;  /* 0xfffffffc00f09947 */ /* 0x004fea000383ffff */
[----:B------:R-:W-:Y:S05]  /*9190*/  BRA `(.L_x_82) ;  /* 0xffffffb800307947 */ /* 0x000fea000383ffff */
.L_x_86:
[----:B-1----:R-:W-:Y:S07]  /*91a0*/  MOV R0, UR21 ;  /* 0x0000001500007c02 */ /* 0x002fee0008000f00 */
.L_x_180:
[----:B-1----:R1:W2:Y:S02]  /*91b0*/  SYNCS.PHASECHK.TRANS64.TRYWAIT P0, [R0+URZ+0xa0], R4 ;  /* 0x0000a004000075a7 */ /* 0x0022a400080011ff */
[----:B--2---:R-:W-:Y:S05]  /*91c0*/  @!P0 NANOSLEEP.SYNCS 0x989680 ;  /* 0x009896800000895d */ /* 0x004fea0003900000 */
[----:B------:R-:W2:Y:S02]  /*91d0*/  @!P0 SYNCS.PHASECHK.TRANS64 P0, [R0+URZ+0xa0], R4 ;  /* 0x0000a004000085a7 */ /* 0x000ea400080010ff */
[----:B--2---:R-:W-:Y:S05]  /*91e0*/  @!P0 BRA `(.L_x_180) ;  /* 0xfffffffc00f08947 */ /* 0x004fea000383ffff */
[----:B------:R-:W-:Y:S05]  /*91f0*/  BRA `(.L_x_181) ;  /* 0xffffffb800887947 */ /* 0x000fea000383ffff */
.L_x_87:
[----:B------:R-:W-:Y:S07]  /*9200*/  MOV R0, UR21 ;  /* 0x0000001500007c02 */ /* 0x000fee0008000f00 */
.L_x_182:
[----:B-1----:R1:W2:Y:S02]  /*9210*/  SYNCS.PHASECHK.TRANS64.TRYWAIT P0, [R0+URZ+0xa8], R4 ;  /* 0x0000a804000075a7 */ /* 0x0022a400080011ff */
[----:B--2---:R-:W-:Y:S05]  /*9220*/  @!P0 NANOSLEEP.SYNCS 0x989680 ;  /* 0x009896800000895d */ /* 0x004fea0003900000 */
[----:B------:R-:W2:Y:S02]  /*9230*/  @!P0 SYNCS.PHASECHK.TRANS64 P0, [R0+URZ+0xa8], R4 ;  /* 0x0000a804000085a7 */ /* 0x000ea400080010ff */
[----:B--2---:R-:W-:Y:S05]  /*9240*/  @!P0 BRA `(.L_x_182) ;  /* 0xfffffffc00f08947 */ /* 0x004fea000383ffff */
[----:B------:R-:W-:Y:S05]  /*9250*/  BRA `(.L_x_183) ;  /* 0xffffffb800c07947 */ /* 0x000fea000383ffff */
.L_x_88:
[----:B------:R-:W-:Y:S07]  /*9260*/  MOV R0, UR21 ;  /* 0x0000001500007c02 */ /* 0x000fee0008000f00 */
.L_x_184:
[----:B-1----:R1:W2:Y:S02]  /*9270*/  SYNCS.PHASECHK.TRANS64.TRYWAIT P0, [R0+URZ+0xb0], R4 ;  /* 0x0000b004000075a7 */ /* 0x0022a400080011ff */
[----:B--2---:R-:W-:Y:S05]  /*9280*/  @!P0 NANOSLEEP.SYNCS 0x989680 ;  /* 0x009896800000895d */ /* 0x004fea0003900000 */
[----:B------:R-:W2:Y:S02]  /*9290*/  @!P0 SYNCS.PHASECHK.TRANS64 P0, [R0+URZ+0xb0], R4 ;  /* 0x0000b004000085a7 */ /* 0x000ea400080010ff */
[----:B--2---:R-:W-:Y:S05]  /*92a0*/  @!P0 BRA `(.L_x_184) ;  /* 0xfffffffc00f08947 */ /* 0x004fea000383ffff */
[----:B------:R-:W-:Y:S05]  /*92b0*/  BRA `(.L_x_185) ;  /* 0xffffffbc00047947 */ /* 0x000fea000383ffff */
.L_x_89:
[----:B------:R-:W-:Y:S07]  /*92c0*/  MOV R0, UR21 ;  /* 0x0000001500007c02 */ /* 0x000fee0008000f00 */
.L_x_186:
[----:B-1----:R1:W2:Y:S02]  /*92d0*/  SYNCS.PHASECHK.TRANS64.TRYWAIT P0, [R0+URZ+0xb8], R4 ;  /* 0x0000b804000075a7 */ /* 0x0022a400080011ff */
[----:B--2---:R-:W-:Y:S05]  /*92e0*/  @!P0 NANOSLEEP.SYNCS 0x989680 ;  /* 0x009896800000895d */ /* 0x004fea0003900000 */
[----:B------:R-:W2:Y:S02]  /*92f0*/  @!P0 SYNCS.PHASECHK.TRANS64 P0, [R0+URZ+0xb8], R4 ;  /* 0x0000b804000085a7 */ /* 0x000ea400080010ff */
[----:B--2---:R-:W-:Y:S05]  /*9300*/  @!P0 BRA `(.L_x_186) ;  /* 0xfffffffc00f08947 */ /* 0x004fea000383ffff */
[----:B------:R-:W-:Y:S05]  /*9310*/  BRA `(.L_x_187) ;  /* 0xffffffbc004c7947 */ /* 0x000fea000383ffff */
.L_x_91:
[----:B------:R-:W-:-:S07]  /*9320*/  MOV R0, UR21 ;  /* 0x0000001500007c02 */ /* 0x000fce0008000f00 */
.L_x_188:
[----:B--2---:R2:W4:Y:S02]  /*9330*/  SYNCS.PHASECHK.TRANS64.TRYWAIT P0, [R0+URZ+0xa0], R2 ;  /* 0x0000a002000075a7 */ /* 0x00452400080011ff */
[----:B----4-:R-:W-:Y:S05]  /*9340*/  @!P0 NANOSLEEP.SYNCS 0x989680 ;  /* 0x009896800000895d */ /* 0x010fea0003900000 */
[----:B------:R-:W4:Y:S02]  /*9350*/  @!P0 SYNCS.PHASECHK.TRANS64 P0, [R0+URZ+0xa0], R2 ;  /* 0x0000a002000085a7 */ /* 0x000f2400080010ff */
[----:B----4-:R-:W-:Y:S05]  /*9360*/  @!P0 BRA `(.L_x_188) ;  /* 0xfffffffc00f08947 */ /* 0x010fea000383ffff */
[----:B------:R-:W-:Y:S05]  /*9370*/  BRA `(.L_x_189) ;  /* 0xffffffbc00c47947 */ /* 0x000fea000383ffff */
.L_x_92:
[----:B--2---:R-:W-:-:S07]  /*9380*/  MOV R0, UR21 ;  /* 0x0000001500007c02 */ /* 0x004fce0008000f00 */
.L_x_190:
[----:B--2---:R2:W4:Y:S02]  /*9390*/  SYNCS.PHASECHK.TRANS64.TRYWAIT P0, [R0+URZ+0xa8], R2 ;  /* 0x0000a802000075a7 */ /* 0x00452400080011ff */
[----:B----4-:R-:W-:Y:S05]  /*93a0*/  @!P0 NANOSLEEP.SYNCS 0x989680 ;  /* 0x009896800000895d */ /* 0x010fea0003900000 */
[----:B------:R-:W4:Y:S02]  /*93b0*/  @!P0 SYNCS.PHASECHK.TRANS64 P0, [R0+URZ+0xa8], R2 ;  /* 0x0000a802000085a7 */ /* 0x000f2400080010ff */
[----:B----4-:R-:W-:Y:S05]  /*93c0*/  @!P0 BRA `(.L_x_190) ;  /* 0xfffffffc00f08947 */ /* 0x010fea000383ffff */
[----:B------:R-:W-:Y:S05]  /*93d0*/  BRA `(.L_x_191) ;  /* 0xffffffbc00b47947 */ /* 0x000fea000383ffff */
.L_x_93:
[----:B--2---:R-:W-:-:S07]  /*93e0*/  MOV R0, UR21 ;  /* 0x0000001500007c02 */ /* 0x004fce0008000f00 */
.L_x_192:
[----:B--2---:R2:W4:Y:S02]  /*93f0*/  SYNCS.PHASECHK.TRANS64.TRYWAIT P0, [R0+URZ+0xb0], R2 ;  /* 0x0000b002000075a7 */ /* 0x00452400080011ff */
[----:B----4-:R-:W-:Y:S05]  /*9400*/  @!P0 NANOSLEEP.SYNCS 0x989680 ;  /* 0x009896800000895d */ /* 0x010fea0003900000 */
[----:B------:R-:W4:Y:S02]  /*9410*/  @!P0 SYNCS.PHASECHK.TRANS64 P0, [R0+URZ+0xb0], R2 ;  /* 0x0000b002000085a7 */ /* 0x000f2400080010ff */
[----:B----4-:R-:W-:Y:S05]  /*9420*/  @!P0 BRA `(.L_x_192) ;  /* 0xfffffffc00f08947 */ /* 0x010fea000383ffff */
[----:B------:R-:W-:Y:S05]  /*9430*/  BRA `(.L_x_193) ;  /* 0xffffffbc00a47947 */ /* 0x000fea000383ffff */
.L_x_95:
[----:B-1----:R1:W2:Y:S02]  /*9440*/  SYNCS.PHASECHK.TRANS64.TRYWAIT P0, [R3+URZ+0xd0], R0 ;  /* 0x0000d000030075a7 */ /* 0x0022a400080011ff */
[----:B--2---:R-:W-:Y:S05]  /*9450*/  @!P0 NANOSLEEP.SYNCS 0x989680 ;  /* 0x009896800000895d */ /* 0x004fea0003900000 */
[----:B------:R-:W2:Y:S02]  /*9460*/  @!P0 SYNCS.PHASECHK.TRANS64 P0, [R3+URZ+0xd0], R0 ;  /* 0x0000d000030085a7 */ /* 0x000ea400080010ff */
[----:B--2---:R-:W-:Y:S05]  /*9470*/  @!P0 BRA `(.L_x_95) ;  /* 0xfffffffc00f08947 */ /* 0x004fea000383ffff */
[----:B------:R-:W-:Y:S05]  /*9480*/  BRA `(.L_x_194) ;  /* 0xffffffc000707947 */ /* 0x000fea000383ffff */
.L_x_106:
[----:B-1----:R-:W-:Y:S04]  /*9490*/  MOV R0, UR44 ;  /* 0x0000002c00007c02 */ /* 0x002fe80008000f00 */
[----:B------:R1:W2:Y:S03]  /*94a0*/  SYNCS.PHASECHK.TRANS64.TRYWAIT P1, [R0+URZ+0x80], R3 ;  /* 0x00008003000075a7 */ /* 0x0002a600080211ff */
[----:B--2---:R-:W-:Y:S05]  /*94b0*/  @!P1 NANOSLEEP.SYNCS 0x989680 ;  /* 0x009896800000995d */ /* 0x004fea0003900000 */
[----:B------:R-:W2:Y:S02]  /*94c0*/  @!P1 SYNCS.PHASECHK.TRANS64 P1, [R0+URZ+0x80], R3 ;  /* 0x00008003000095a7 */ /* 0x000ea400080210ff */
[----:B--2---:R-:W-:Y:S05]  /*94d0*/  @!P1 BRA `(.L_x_106) ;  /* 0xfffffffc00ec9947 */ /* 0x004fea000383ffff */
[----:B------:R-:W-:Y:S05]  /*94e0*/  BRA `(.L_x_105) ;  /* 0xffffffcc00d47947 */ /* 0x000fea000383ffff */
.L_x_108:
[----:B-1----:R1:W3:Y:S02]  /*94f0*/  SYNCS.PHASECHK.TRANS64.TRYWAIT P0, [R26+URZ+0xf0], R2 ;  /* 0x0000f0021a0075a7 */ /* 0x0022e400080011ff */
[----:B---3--:R-:W-:Y:S05]  /*9500*/  @!P0 NANOSLEEP.SYNCS 0x989680 ;  /* 0x009896800000895d */ /* 0x008fea0003900000 */
[----:B------:R-:W3:Y:S02]  /*9510*/  @!P0 SYNCS.PHASECHK.TRANS64 P0, [R26+URZ+0xf0], R2 ;  /* 0x0000f0021a0085a7 */ /* 0x000ee400080010ff */
[----:B---3--:R-:W-:Y:S05]  /*9520*/  @!P0 BRA `(.L_x_108) ;  /* 0xfffffffc00f08947 */ /* 0x008fea000383ffff */
[----:B------:R-:W-:Y:S05]  /*9530*/  BRA `(.L_x_107) ;  /* 0xffffffcc00f87947 */ /* 0x000fea000383ffff */
.L_x_117:
[----:B---3--:R3:W4:Y:S02]  /*9540*/  SYNCS.PHASECHK.TRANS64.TRYWAIT P0, [R4+URZ+0x80], R0 ;  /* 0x00008000040075a7 */ /* 0x00872400080011ff */
[----:B----4-:R-:W-:Y:S05]  /*9550*/  @!P0 NANOSLEEP.SYNCS 0x989680 ;  /* 0x009896800000895d */ /* 0x010fea0003900000 */
[----:B------:R-:W4:Y:S02]  /*9560*/  @!P0 SYNCS.PHASECHK.TRANS64 P0, [R4+URZ+0x80], R0 ;  /* 0x00008000040085a7 */ /* 0x000f2400080010ff */
[----:B----4-:R-:W-:Y:S05]  /*9570*/  @!P0 BRA `(.L_x_117) ;  /* 0xfffffffc00f08947 */ /* 0x010fea000383ffff */
[----:B------:R-:W-:Y:S05]  /*9580*/  BRA `(.L_x_116) ;  /* 0xffffffd400e47947 */ /* 0x000fea000383ffff */
.L_x_125:
[----:B-1----:R1:W4:Y:S02]  /*9590*/  SYNCS.PHASECHK.TRANS64.TRYWAIT P0, [R2+URZ+0x80], R4 ;  /* 0x00008004020075a7 */ /* 0x00232400080011ff */
[----:B----4-:R-:W-:Y:S05]  /*95a0*/  @!P0 NANOSLEEP.SYNCS 0x989680 ;  /* 0x009896800000895d */ /* 0x010fea0003900000 */
[----:B------:R-:W4:Y:S02]  /*95b0*/  @!P0 SYNCS.PHASECHK.TRANS64 P0, [R2+URZ+0x80], R4 ;  /* 0x00008004020085a7 */ /* 0x000f2400080010ff */
[----:B----4-:R-:W-:Y:S05]  /*95c0*/  @!P0 BRA `(.L_x_125) ;  /* 0xfffffffc00f08947 */ /* 0x010fea000383ffff */
[----:B------:R-:W-:Y:S05]  /*95d0*/  BRA `(.L_x_124) ;  /* 0xffffffdc00f47947 */ /* 0x000fea000383ffff */
.L_x_133:
[----:B---3--:R3:W4:Y:S02]  /*95e0*/  SYNCS.PHASECHK.TRANS64.TRYWAIT P0, [R3+URZ+0x80], R0 ;  /* 0x00008000030075a7 */ /* 0x00872400080011ff */
[----:B----4-:R-:W-:Y:S05]  /*95f0*/  @!P0 NANOSLEEP.SYNCS 0x989680 ;  /* 0x009896800000895d */ /* 0x010fea0003900000 */
[----:B------:R-:W4:Y:S02]  /*9600*/  @!P0 SYNCS.PHASECHK.TRANS64 P0, [R3+URZ+0x80], R0 ;  /* 0x00008000030085a7 */ /* 0x000f2400080010ff */
[----:B----4-:R-:W-:Y:S05]  /*9610*/  @!P0 BRA `(.L_x_133) ;  /* 0xfffffffc00f08947 */ /* 0x010fea000383ffff */
[----:B------:R-:W-:Y:S05]  /*9620*/  BRA `(.L_x_132) ;  /* 0xffffffe800007947 */ /* 0x000fea000383ffff */
        .weak           $__internal_0_$__cuda_sm10x_tcgen05_guardrail_trap_col_being_dealloced_not_returned_by_alloc
        .type           $__internal_0_$__cuda_sm10x_tcgen05_guardrail_trap_col_being_dealloced_not_returned_by_alloc,@function
        .size           $__internal_0_$__cuda_sm10x_tcgen05_guardrail_trap_col_being_dealloced_not_returned_by_alloc,($__internal_1_$__cuda_sm10x_tcgen05_guardrail_trap_phase_invalid_during_alloc - $__internal_0_$__cuda_sm10x_tcgen05_guardrail_trap_col_being_dealloced_not_returned_by_alloc)
$__internal_0_$__cuda_sm10x_tcgen05_guardrail_trap_col_being_dealloced_not_returned_by_alloc:
[----:B------:R-:W-:Y:S05]  /*9630*/  BPT.TRAP 0x1 ;  /* 0x000000040000795c */ /* 0x000fea0000300000 */
[----:B------:R-:W-:-:S04]  /*9640*/  HFMA2 R3, -RZ, RZ, 0, 0 ;  /* 0x00000000ff037431 */ /* 0x000fc800000001ff */
[----:B------:R-:W-:Y:S05]  /*9650*/  RET.REL.NODEC R2 `(_ZN7cutlass13device_kernelINS_4gemm6kernel13GemmUniversalIN4cute5tupleIJiiiiEEENS1_10collective13CollectiveMmaINS1_35MainloopSm100TmaUmmaWarpSpecializedILi8ELi2ELi4ENS5_IJNS4_1CILi2EEENSA_ILi1EEESC_EEEEENS5_IJNSA_ILi64EEENSA_ILi128EEESF_EEENS_10bfloat16_tENS5_IJlSC_lEEESI_SJ_NS4_8TiledMMAINS4_8MMA_AtomIJNS4_20SM100_MMA_F16BF16_SSISI_SI_fLi64ELi128ELNS4_4UMMA5MajorE0ELSO_0ELNSN_7ScaleInE0ELSP_0EEEEEENS4_6LayoutINS5_IJSC_SC_SC_EEENS5_IJNSA_ILi0EEESU_SU_EEEEENS5_IJNS4_10UnderscoreESX_SX_EEEEENS4_13SM90_TMA_LOADENS4_14ComposedLayoutINS4_7SwizzleILi3ELi4ELi3EEENS4_18smem_ptr_flag_bitsILi16EEENSS_INS5_IJNSA_ILi8EEESF_EEENS5_IJSF_SC_EEEEEEEvNS4_8identityENS4_23SM90_TMA_LOAD_MULTICASTES1A_vS1B_EENS_8epilogue10collective18CollectiveEpilogueINS1E_23Sm100TmaWarpSpecializedILi4ELi2ELi16ELb1ELb0EEEJSH_NS5_IJNSS_ISF_SC_EENSS_INSA_ILi32EEESC_EEEEESI_SJ_SI_SJ_NS1E_6fusion15FusionCallbacksIS1I_NS1N_17LinearCombinationISI_fSI_fLNS_15FloatRoundStyleE2EEESH_S1M_JEEENS4_5SM1004TMEM4LOAD26SM100_TMEM_LOAD_16dp256b4xES10_NS11_INS12_ILi2ELi4ELi3EEES15_NSS_INS5_IJS16_S1K_EEENS5_IJS1K_SC_EEEEEEENS4_17SM75_U32x4_LDSM_NENS4_14SM90_TMA_STOREES21_NS4_17SM90_U32x4_STSM_NENS4_39AutoVectorizingCopyWithAssumedAlignmentILi128EEEEEEvvEEEEvNT_6ParamsE) ;  /* 0xffffff6802687950 */ /* 0x000fea0003c3ffff */
        .weak           $__internal_1_$__cuda_sm10x_tcgen05_guardrail_trap_phase_invalid_during_alloc
        .type           $__internal_1_$__cuda_sm10x_tcgen05_guardrail_trap_phase_invalid_during_alloc,@function
        .size           $__internal_1_$__cuda_sm10x_tcgen05_guardrail_trap_phase_invalid_during_alloc,($__internal_2_$__cuda_sm10x_tcgen05_guardrail_trap_unallocated_columns_being_dealloced - $__internal_1_$__cuda_sm10x_tcgen05_guardrail_trap_phase_invalid_during_alloc)
$__internal_1_$__cuda_sm10x_tcgen05_guardrail_trap_phase_invalid_during_alloc:
[----:B------:R-:W-:Y:S05]  /*9660*/  BPT.TRAP 0x1 ;  /* 0x000000040000795c */ /* 0x000fea0000300000 */
[----:B------:R-:W-:-:S04]  /*9670*/  MOV R5, 0x0 ;  /* 0x0000000000057802 */ /* 0x000fc80000000f00 */
[----:B------:R-:W-:Y:S05]  /*9680*/  RET.REL.NODEC R4 `(_ZN7cutlass13device_kernelINS_4gemm6kernel13GemmUniversalIN4cute5tupleIJiiiiEEENS1_10collective13CollectiveMmaINS1_35MainloopSm100TmaUmmaWarpSpecializedILi8ELi2ELi4ENS5_IJNS4_1CILi2EEENSA_ILi1EEESC_EEEEENS5_IJNSA_ILi64EEENSA_ILi128EEESF_EEENS_10bfloat16_tENS5_IJlSC_lEEESI_SJ_NS4_8TiledMMAINS4_8MMA_AtomIJNS4_20SM100_MMA_F16BF16_SSISI_SI_fLi64ELi128ELNS4_4UMMA5MajorE0ELSO_0ELNSN_7ScaleInE0ELSP_0EEEEEENS4_6LayoutINS5_IJSC_SC_SC_EEENS5_IJNSA_ILi0EEESU_SU_EEEEENS5_IJNS4_10UnderscoreESX_SX_EEEEENS4_13SM90_TMA_LOADENS4_14ComposedLayoutINS4_7SwizzleILi3ELi4ELi3EEENS4_18smem_ptr_flag_bitsILi16EEENSS_INS5_IJNSA_ILi8EEESF_EEENS5_IJSF_SC_EEEEEEEvNS4_8identityENS4_23SM90_TMA_LOAD_MULTICASTES1A_vS1B_EENS_8epilogue10collective18CollectiveEpilogueINS1E_23Sm100TmaWarpSpecializedILi4ELi2ELi16ELb1ELb0EEEJSH_NS5_IJNSS_ISF_SC_EENSS_INSA_ILi32EEESC_EEEEESI_SJ_SI_SJ_NS1E_6fusion15FusionCallbacksIS1I_NS1N_17LinearCombinationISI_fSI_fLNS_15FloatRoundStyleE2EEESH_S1M_JEEENS4_5SM1004TMEM4LOAD26SM100_TMEM_LOAD_16dp256b4xES10_NS11_INS12_ILi2ELi4ELi3EEES15_NSS_INS5_IJS16_S1K_EEENS5_IJS1K_SC_EEEEEEENS4_17SM75_U32x4_LDSM_NENS4_14SM90_TMA_STOREES21_NS4_17SM90_U32x4_STSM_NENS4_39AutoVectorizingCopyWithAssumedAlignmentILi128EEEEEEvvEEEEvNT_6ParamsE) ;  /* 0xffffff68045c7950 */ /* 0x000fea0003c3ffff */
        .weak           $__internal_2_$__cuda_sm10x_tcgen05_guardrail_trap_unallocated_columns_being_dealloced
        .type           $__internal_2_$__cuda_sm10x_tcgen05_guardrail_trap_unallocated_columns_being_dealloced,@function
        .size           $__internal_2_$__cuda_sm10x_tcgen05_guardrail_trap_unallocated_columns_being_dealloced,(.L_x_196 - $__internal_2_$__cuda_sm10x_tcgen05_guardrail_trap_unallocated_columns_being_dealloced)
$__internal_2_$__cuda_sm10x_tcgen05_guardrail_trap_unallocated_columns_being_dealloced:
[----:B------:R-:W-:Y:S05]  /*9690*/  BPT.TRAP 0x1 ;  /* 0x000000040000795c */ /* 0x000fea0000300000 */
[----:B------:R-:W-:-:S04]  /*96a0*/  HFMA2 R3, -RZ, RZ, 0, 0 ;  /* 0x00000000ff037431 */ /* 0x000fc800000001ff */
[----:B------:R-:W-:Y:S05]  /*96b0*/  RET.REL.NODEC R2 `(_ZN7cutlass13device_kernelINS_4gemm6kernel13GemmUniversalIN4cute5tupleIJiiiiEEENS1_10collective13CollectiveMmaINS1_35MainloopSm100TmaUmmaWarpSpecializedILi8ELi2ELi4ENS5_IJNS4_1CILi2EEENSA_ILi1EEESC_EEEEENS5_IJNSA_ILi64EEENSA_ILi128EEESF_EEENS_10bfloat16_tENS5_IJlSC_lEEESI_SJ_NS4_8TiledMMAINS4_8MMA_AtomIJNS4_20SM100_MMA_F16BF16_SSISI_SI_fLi64ELi128ELNS4_4UMMA5MajorE0ELSO_0ELNSN_7ScaleInE0ELSP_0EEEEEENS4_6LayoutINS5_IJSC_SC_SC_EEENS5_IJNSA_ILi0EEESU_SU_EEEEENS5_IJNS4_10UnderscoreESX_SX_EEEEENS4_13SM90_TMA_LOADENS4_14ComposedLayoutINS4_7SwizzleILi3ELi4ELi3EEENS4_18smem_ptr_flag_bitsILi16EEENSS_INS5_IJNSA_ILi8EEESF_EEENS5_IJSF_SC_EEEEEEEvNS4_8identityENS4_23SM90_TMA_LOAD_MULTICASTES1A_vS1B_EENS_8epilogue10collective18CollectiveEpilogueINS1E_23Sm100TmaWarpSpecializedILi4ELi2ELi16ELb1ELb0EEEJSH_NS5_IJNSS_ISF_SC_EENSS_INSA_ILi32EEESC_EEEEESI_SJ_SI_SJ_NS1E_6fusion15FusionCallbacksIS1I_NS1N_17LinearCombinationISI_fSI_fLNS_15FloatRoundStyleE2EEESH_S1M_JEEENS4_5SM1004TMEM4LOAD26SM100_TMEM_LOAD_16dp256b4xES10_NS11_INS12_ILi2ELi4ELi3EEES15_NSS_INS5_IJS16_S1K_EEENS5_IJS1K_SC_EEEEEEENS4_17SM75_U32x4_LDSM_NENS4_14SM90_TMA_STOREES21_NS4_17SM90_U32x4_STSM_NENS4_39AutoVectorizingCopyWithAssumedAlignmentILi128EEEEEEvvEEEEvNT_6ParamsE) ;  /* 0xffffff6802507950 */ /* 0x000fea0003c3ffff */
.L_x_195:
[----:B------:R-:W-:-:S00]  /*96c0*/  BRA `(.L_x_195) ;  /* 0xfffffffc00fc7947 */ /* 0x000fc0000383ffff */
[----:B------:R-:W-:-:S00]  /*96d0*/  NOP ;  /* 0x0000000000007918 */ /* 0x000fc00000000000 */
        /* <DEDUP_REMOVED lines=10> */
.L_x_196:


//--------------------- .nv.global.init           --------------------------
	.section	.nv.global.init,"aw",@progbits
.nv.global.init:
	.type		$str$27,@object
	.size		$str$27,($str$28 - $str$27)
$str$27:
        /*0000*/ 	.byte	0x28, 0x61, 0x64, 0x64, 0x72, 0x65, 0x73, 0x73, 0x20, 0x26, 0x20, 0x6d, 0x61, 0x73, 0x6b, 0x29
        /*0010*/ 	.byte	0x20, 0x3d, 0x3d, 0x20, 0x30, 0x00
	.type		$str$28,@object
	.size		$str$28,($str$26 - $str$28)
$str$28:
        /*0016*/ 	.byte	0x2f, 0x74, 0x6d, 0x70, 0x2f, 0x63, 0x75, 0x74, 0x6c, 0x61, 0x73, 0x73, 0x5f, 0x73, 0x77, 0x65
        /*0026*/ 	.byte	0x65, 0x70, 0x5f, 0x73, 0x72, 0x63, 0x2f, 0x69, 0x6e, 0x63, 0x6c, 0x75, 0x64, 0x65, 0x2f, 0x63
        /*0036*/ 	.byte	0x75, 0x74, 0x65, 0x2f, 0x70, 0x6f, 0x69, 0x6e, 0x74, 0x65, 0x72, 0x5f, 0x66, 0x6c, 0x61, 0x67
        /*0046*/ 	.byte	0x67, 0x65, 0x64, 0x2e, 0x68, 0x70, 0x70, 0x00
	.type		$str$26,@object
	.size		$str$26,($str$25 - $str$26)
$str$26:
        /*004e*/ 	.byte	0x2f, 0x74, 0x6d, 0x70, 0x2f, 0x63, 0x75, 0x74, 0x6c, 0x61, 0x73, 0x73, 0x5f, 0x73, 0x77, 0x65
        /*005e*/ 	.byte	0x65, 0x70, 0x5f, 0x73, 0x72, 0x63, 0x2f, 0x69, 0x6e, 0x63, 0x6c, 0x75, 0x64, 0x65, 0x2f, 0x63
        /*006e*/ 	.byte	0x75, 0x74, 0x65, 0x2f, 0x61, 0x74, 0x6f, 0x6d, 0x2f, 0x63, 0x6f, 0x70, 0x79, 0x5f, 0x74, 0x72
        /*007e*/ 	.byte	0x61, 0x69, 0x74, 0x73, 0x5f, 0x73, 0x6d, 0x31, 0x30, 0x30, 0x2e, 0x68, 0x70, 0x70, 0x00
	.type		$str$25,@object
	.size		$str$25,(__unnamed_1 - $str$25)
$str$25:
        /*008d*/ 	.byte	0x28, 0x28, 0x75, 0x69, 0x6e, 0x74, 0x33, 0x32, 0x5f, 0x74, 0x28, 0x74, 0x68, 0x72, 0x65, 0x61
        /*009d*/ 	.byte	0x64, 0x49, 0x64, 0x78, 0x2e, 0x78, 0x29, 0x20, 0x2f, 0x20, 0x33, 0x32, 0x29, 0x20, 0x25, 0x20
        /*00ad*/ 	.byte	0x34, 0x29, 0x20, 0x3d, 0x3d, 0x20, 0x28, 0x28, 0x28, 0x74, 0x6d, 0x65, 0x6d, 0x5f, 0x61, 0x64
        /*00bd*/ 	.byte	0x64, 0x72, 0x20, 0x3e, 0x3e, 0x20, 0x31, 0x36, 0x29, 0x20, 0x2f, 0x20, 0x33, 0x32, 0x29, 0x20
        /*00cd*/ 	.byte	0x25, 0x20, 0x34, 0x29, 0x00
	.type		__unnamed_1,@object
	.size		__unnamed_1,(__unnamed_2 - __unnamed_1)
__unnamed_1:
        /*00d2*/ 	.byte	0x61, 0x75, 0x74, 0x6f, 0x20, 0x63, 0x75, 0x74, 0x65, 0x3a, 0x3a, 0x61, 0x73, 0x5f, 0x70, 0x6f
        /* <DEDUP_REMOVED lines=24> */
        /*0262*/ 	.byte	0x30, 0x34, 0x38, 0x3e, 0x3e, 0x3e, 0x3e, 0x5d, 0x00
	.type		__unnamed_2,@object
	.size		__unnamed_2,(.L_2 - __unnamed_2)
__unnamed_2:
        /* <DEDUP_REMOVED lines=45> */
        /*053b*/ 	.byte	0x3e, 0x3e, 0x3e, 0x5d, 0x00
.L_2:


//--------------------- .nv.shared._ZN7cutlass13device_kernelINS_4gemm6kernel13GemmUniversalIN4cute5tupleIJiiiiEEENS1_10collective13CollectiveMmaINS1_35MainloopSm100TmaUmmaWarpSpecializedILi8ELi2ELi4ENS5_IJNS4_1CILi2EEENSA_ILi1EEESC_EEEEENS5_IJNSA_ILi64EEENSA_ILi128EEESF_EEENS_10bfloat16_tENS5_IJlSC_lEEESI_SJ_NS4_8TiledMMAINS4_8MMA_AtomIJNS4_20SM100_MMA_F16BF16_SSISI_SI_fLi64ELi128ELNS4_4UMMA5MajorE0ELSO_0ELNSN_7ScaleInE0ELSP_0EEEEEENS4_6LayoutINS5_IJSC_SC_SC_EEENS5_IJNSA_ILi0EEESU_SU_EEEEENS5_IJNS4_10UnderscoreESX_SX_EEEEENS4_13SM90_TMA_LOADENS4_14ComposedLayoutINS4_7SwizzleILi3ELi4ELi3EEENS4_18smem_ptr_flag_bitsILi16EEENSS_INS5_IJNSA_ILi8EEESF_EEENS5_IJSF_SC_EEEEEEEvNS4_8identityENS4_23SM90_TMA_LOAD_MULTICASTES1A_vS1B_EENS_8epilogue10collective18CollectiveEpilogueINS1E_23Sm100TmaWarpSpecializedILi4ELi2ELi16ELb1ELb0EEEJSH_NS5_IJNSS_ISF_SC_EENSS_INSA_ILi32EEESC_EEEEESI_SJ_SI_SJ_NS1E_6fusion15FusionCallbacksIS1I_NS1N_17LinearCombinationISI_fSI_fLNS_15FloatRoundStyleE2EEESH_S1M_JEEENS4_5SM1004TMEM4LOAD26SM100_TMEM_LOAD_16dp256b4xES10_NS11_INS12_ILi2ELi4ELi3EEES15_NSS_INS5_IJS16_S1K_EEENS5_IJS1K_SC_EEEEEEENS4_17SM75_U32x4_LDSM_NENS4_14SM90_TMA_STOREES21_NS4_17SM90_U32x4_STSM_NENS4_39AutoVectorizingCopyWithAssumedAlignmentILi128EEEEEEvvEEEEvNT_6ParamsE --------------------------
	.section	.nv.shared._ZN7cutlass13device_kernelINS_4gemm6kernel13GemmUniversalIN4cute5tupleIJiiiiEEENS1_10collective13CollectiveMmaINS1_35MainloopSm100TmaUmmaWarpSpecializedILi8ELi2ELi4ENS5_IJNS4_1CILi2EEENSA_ILi1EEESC_EEEEENS5_IJNSA_ILi64EEENSA_ILi128EEESF_EEENS_10bfloat16_tENS5_IJlSC_lEEESI_SJ_NS4_8TiledMMAINS4_8MMA_AtomIJNS4_20SM100_MMA_F16BF16_SSISI_SI_fLi64ELi128ELNS4_4UMMA5MajorE0ELSO_0ELNSN_7ScaleInE0ELSP_0EEEEEENS4_6LayoutINS5_IJSC_SC_SC_EEENS5_IJNSA_ILi0EEESU_SU_EEEEENS5_IJNS4_10UnderscoreESX_SX_EEEEENS4_13SM90_TMA_LOADENS4_14ComposedLayoutINS4_7SwizzleILi3ELi4ELi3EEENS4_18smem_ptr_flag_bitsILi16EEENSS_INS5_IJNSA_ILi8EEESF_EEENS5_IJSF_SC_EEEEEEEvNS4_8identityENS4_23SM90_TMA_LOAD_MULTICASTES1A_vS1B_EENS_8epilogue10collective18CollectiveEpilogueINS1E_23Sm100TmaWarpSpecializedILi4ELi2ELi16ELb1ELb0EEEJSH_NS5_IJNSS_ISF_SC_EENSS_INSA_ILi32EEESC_EEEEESI_SJ_SI_SJ_NS1E_6fusion15FusionCallbacksIS1I_NS1N_17LinearCombinationISI_fSI_fLNS_15FloatRoundStyleE2EEESH_S1M_JEEENS4_5SM1004TMEM4LOAD26SM100_TMEM_LOAD_16dp256b4xES10_NS11_INS12_ILi2ELi4ELi3EEES15_NSS_INS5_IJS16_S1K_EEENS5_IJS1K_SC_EEEEEEENS4_17SM75_U32x4_LDSM_NENS4_14SM90_TMA_STOREES21_NS4_17SM90_U32x4_STSM_NENS4_39AutoVectorizingCopyWithAssumedAlignmentILi128EEEEEEvvEEEEvNT_6ParamsE,"aw",@nobits
	.sectionflags	@""
	.align	16
	.zero		1024


//--------------------- .nv.shared.reserved.0     --------------------------
	.section	.nv.shared.reserved.0,"aw",@nobits
	.weak		__nv_reservedSMEM_offset_0_alias
	.size		__nv_reservedSMEM_offset_0_alias, 0, 64
	.other		__nv_reservedSMEM_offset_0_alias,@"STO_CUDA_RESERVED_SHARED STV_DEFAULT"
__nv_reservedSMEM_offset_0_alias:
	.zero		0
.nv.shared.reserved.0:
	.zero		64
	.weak		__nv_reservedSMEM_tcgen05_partition
	.type		__nv_reservedSMEM_tcgen05_partition,@object
	.size		__nv_reservedSMEM_tcgen05_partition,(.L_0 - __nv_reservedSMEM_tcgen05_partition)
__nv_reservedSMEM_tcgen05_partition:
	.zero		32
.L_0:


//--------------------- .nv.global                --------------------------
	.section	.nv.global,"aw",@nobits
.nv.global:
	.type		_ZN40_INTERNAL_7e00cf5a_4_k_cu_8febcdcc_317594cute1_E,@object
	.size		_ZN40_INTERNAL_7e00cf5a_4_k_cu_8febcdcc_317594cute1_E,(_ZN40_INTERNAL_7e00cf5a_4_k_cu_8febcdcc_317594cuda3std3__45__cpo6cbeginE - _ZN40_INTERNAL_7e00cf5a_4_k_cu_8febcdcc_317594cute1_E)
_ZN40_INTERNAL_7e00cf5a_4_k_cu_8febcdcc_317594cute1_E:
	.zero		1
	.type		_ZN40_INTERNAL_7e00cf5a_4_k_cu_8febcdcc_317594cuda3std3__45__cpo6cbeginE,@object
	.size		_ZN40_INTERNAL_7e00cf5a_4_k_cu_8febcdcc_317594cuda3std3__45__cpo6cbeginE,(_ZN40_INTERNAL_7e00cf5a_4_k_cu_8febcdcc_317594cuda3std3__48in_placeE - _ZN40_INTERNAL_7e00cf5a_4_k_cu_8febcdcc_317594cuda3std3__45__cpo6cbeginE)
_ZN40_INTERNAL_7e00cf5a_4_k_cu_8febcdcc_317594cuda3std3__45__cpo6cbeginE:
	.zero		1
	.type		_ZN40_INTERNAL_7e00cf5a_4_k_cu_8febcdcc_317594cuda3std3__48in_placeE,@object
	.size		_ZN40_INTERNAL_7e00cf5a_4_k_cu_8febcdcc_317594cuda3std3__48in_placeE,(_ZN40_INTERNAL_7e00cf5a_4_k_cu_8febcdcc_317594cuda3std6ranges3__45__cpo9iter_moveE - _ZN40_INTERNAL_7e00cf5a_4_k_cu_8febcdcc_317594cuda3std3__48in_placeE)
_ZN40_INTERNAL_7e00cf5a_4_k_cu_8febcdcc_317594cuda3std3__48in_placeE:
	.zero		1
	.type		_ZN40_INTERNAL_7e00cf5a_4_k_cu_8febcdcc_317594cuda3std6ranges3__45__cpo9iter_moveE,@object
	.size		_ZN40_INTERNAL_7e00cf5a_4_k_cu_8febcdcc_317594cuda3std6ranges3__45__cpo9iter_moveE,(_ZN40_INTERNAL_7e00cf5a_4_k_cu_8febcdcc_317594cuda3std3__45__cpo5beginE - _ZN40_INTERNAL_7e00cf5a_4_k_cu_8febcdcc_317594cuda3std6ranges3__45__cpo9iter_moveE)
_ZN40_INTERNAL_7e00cf5a_4_k_cu_8febcdcc_317594cuda3std6ranges3__45__cpo9iter_moveE:
	.zero		1
	.type		_ZN40_INTERNAL_7e00cf5a_4_k_cu_8febcdcc_317594cuda3std3__45__cpo5beginE,@object
	.size		_ZN40_INTERNAL_7e00cf5a_4_k_cu_8febcdcc_317594cuda3std3__45__cpo5beginE,(_ZN40_INTERNAL_7e00cf5a_4_k_cu_8febcdcc_317594cuda3std3__442_GLOBAL__N__7e00cf5a_4_k_cu_8febcdcc_317596ignoreE - _ZN40_INTERNAL_7e00cf5a_4_k_cu_8febcdcc_317594cuda3std3__45__cpo5beginE)
_ZN40_INTERNAL_7e00cf5a_4_k_cu_8febcdcc_317594cuda3std3__45__cpo5beginE:
	.zero		1
	.type		_ZN40_INTERNAL_7e00cf5a_4_k_cu_8febcdcc_317594cuda3std3__442_GLOBAL__N__7e00cf5a_4_k_cu_8febcdcc_317596ignoreE,@object
	.size		_ZN40_INTERNAL_7e00cf5a_4_k_cu_8febcdcc_317594cuda3std3__442_GLOBAL__N__7e00cf5a_4_k_cu_8febcdcc_317596ignoreE,(_ZN40_INTERNAL_7e00cf5a_4_k_cu_8febcdcc_317594cute7productE - _ZN40_INTERNAL_7e00cf5a_4_k_cu_8febcdcc_317594cuda3std3__442_GLOBAL__N__7e00cf5a_4_k_cu_8febcdcc_317596ignoreE)
_ZN40_INTERNAL_7e00cf5a_4_k_cu_8febcdcc_317594cuda3std3__442_GLOBAL__N__7e00cf5a_4_k_cu_8febcdcc_317596ignoreE:
	.zero		1
	.type		_ZN40_INTERNAL_7e00cf5a_4_k_cu_8febcdcc_317594cute7productE,@object
	.size		_ZN40_INTERNAL_7e00cf5a_4_k_cu_8febcdcc_317594cute7productE,(_ZN40_INTERNAL_7e00cf5a_4_k_cu_8febcdcc_317594cuda3std3__45__cpo3endE - _ZN40_INTERNAL_7e00cf5a_4_k_cu_8febcdcc_317594cute7productE)
_ZN40_INTERNAL_7e00cf5a_4_k_cu_8febcdcc_317594cute7productE:
	.zero		1
	.type		_ZN40_INTERNAL_7e00cf5a_4_k_cu_8febcdcc_317594cuda3std3__45__cpo3endE,@object
	.size		_ZN40_INTERNAL_7e00cf5a_4_k_cu_8febcdcc_317594cuda3std3__45__cpo3endE,(_ZN40_INTERNAL_7e00cf5a_4_k_cu_8febcdcc_317594cuda3std3__419piecewise_constructE - _ZN40_INTERNAL_7e00cf5a_4_k_cu_8febcdcc_317594cuda3std3__45__cpo3endE)
_ZN40_INTERNAL_7e00cf5a_4_k_cu_8febcdcc_317594cuda3std3__45__cpo3endE:
	.zero		1
	.type		_ZN40_INTERNAL_7e00cf5a_4_k_cu_8febcdcc_317594cuda3std3__419piecewise_constructE,@object
	.size		_ZN40_INTERNAL_7e00cf5a_4_k_cu_8febcdcc_317594cuda3std3__419piecewise_constructE,(_ZN40_INTERNAL_7e00cf5a_4_k_cu_8febcdcc_317594cuda3std3__45__cpo4cendE - _ZN40_INTERNAL_7e00cf5a_4_k_cu_8febcdcc_317594cuda3std3__419piecewise_constructE)
_ZN40_INTERNAL_7e00cf5a_4_k_cu_8febcdcc_317594cuda3std3__419piecewise_constructE:
	.zero		1
	.type		_ZN40_INTERNAL_7e00cf5a_4_k_cu_8febcdcc_317594cuda3std3__45__cpo4cendE,@object
	.size		_ZN40_INTERNAL_7e00cf5a_4_k_cu_8febcdcc_317594cuda3std3__45__cpo4cendE,(_ZN40_INTERNAL_7e00cf5a_4_k_cu_8febcdcc_317594cuda3std6ranges3__45__cpo4swapE - _ZN40_INTERNAL_7e00cf5a_4_k_cu_8febcdcc_317594cuda3std3__45__cpo4cendE)
_ZN40_INTERNAL_7e00cf5a_4_k_cu_8febcdcc_317594cuda3std3__45__cpo4cendE:
	.zero		1
	.type		_ZN40_INTERNAL_7e00cf5a_4_k_cu_8febcdcc_317594cuda3std6ranges3__45__cpo4swapE,@object
	.size		_ZN40_INTERNAL_7e00cf5a_4_k_cu_8febcdcc_317594cuda3std6ranges3__45__cpo4swapE,(.L_10 - _ZN40_INTERNAL_7e00cf5a_4_k_cu_8febcdcc_317594cuda3std6ranges3__45__cpo4swapE)
_ZN40_INTERNAL_7e00cf5a_4_k_cu_8febcdcc_317594cuda3std6ranges3__45__cpo4swapE:
	.zero		1
.L_10:


//--------------------- .nv.constant0._ZN7cutlass13device_kernelINS_4gemm6kernel13GemmUniversalIN4cute5tupleIJiiiiEEENS1_10collective13CollectiveMmaINS1_35MainloopSm100TmaUmmaWarpSpecializedILi8ELi2ELi4ENS5_IJNS4_1CILi2EEENSA_ILi1EEESC_EEEEENS5_IJNSA_ILi64EEENSA_ILi128EEESF_EEENS_10bfloat16_tENS5_IJlSC_lEEESI_SJ_NS4_8TiledMMAINS4_8MMA_AtomIJNS4_20SM100_MMA_F16BF16_SSISI_SI_fLi64ELi128ELNS4_4UMMA5MajorE0ELSO_0ELNSN_7ScaleInE0ELSP_0EEEEEENS4_6LayoutINS5_IJSC_SC_SC_EEENS5_IJNSA_ILi0EEESU_SU_EEEEENS5_IJNS4_10UnderscoreESX_SX_EEEEENS4_13SM90_TMA_LOADENS4_14ComposedLayoutINS4_7SwizzleILi3ELi4ELi3EEENS4_18smem_ptr_flag_bitsILi16EEENSS_INS5_IJNSA_ILi8EEESF_EEENS5_IJSF_SC_EEEEEEEvNS4_8identityENS4_23SM90_TMA_LOAD_MULTICASTES1A_vS1B_EENS_8epilogue10collective18CollectiveEpilogueINS1E_23Sm100TmaWarpSpecializedILi4ELi2ELi16ELb1ELb0EEEJSH_NS5_IJNSS_ISF_SC_EENSS_INSA_ILi32EEESC_EEEEESI_SJ_SI_SJ_NS1E_6fusion15FusionCallbacksIS1I_NS1N_17LinearCombinationISI_fSI_fLNS_15FloatRoundStyleE2EEESH_S1M_JEEENS4_5SM1004TMEM4LOAD26SM100_TMEM_LOAD_16dp256b4xES10_NS11_INS12_ILi2ELi4ELi3EEES15_NSS_INS5_IJS16_S1K_EEENS5_IJS1K_SC_EEEEEEENS4_17SM75_U32x4_LDSM_NENS4_14SM90_TMA_STOREES21_NS4_17SM90_U32x4_STSM_NENS4_39AutoVectorizingCopyWithAssumedAlignmentILi128EEEEEEvvEEEEvNT_6ParamsE --------------------------
	.section	.nv.constant0._ZN7cutlass13device_kernelINS_4gemm6kernel13GemmUniversalIN4cute5tupleIJiiiiEEENS1_10collective13CollectiveMmaINS1_35MainloopSm100TmaUmmaWarpSpecializedILi8ELi2ELi4ENS5_IJNS4_1CILi2EEENSA_ILi1EEESC_EEEEENS5_IJNSA_ILi64EEENSA_ILi128EEESF_EEENS_10bfloat16_tENS5_IJlSC_lEEESI_SJ_NS4_8TiledMMAINS4_8MMA_AtomIJNS4_20SM100_MMA_F16BF16_SSISI_SI_fLi64ELi128ELNS4_4UMMA5MajorE0ELSO_0ELNSN_7ScaleInE0ELSP_0EEEEEENS4_6LayoutINS5_IJSC_SC_SC_EEENS5_IJNSA_ILi0EEESU_SU_EEEEENS5_IJNS4_10UnderscoreESX_SX_EEEEENS4_13SM90_TMA_LOADENS4_14ComposedLayoutINS4_7SwizzleILi3ELi4ELi3EEENS4_18smem_ptr_flag_bitsILi16EEENSS_INS5_IJNSA_ILi8EEESF_EEENS5_IJSF_SC_EEEEEEEvNS4_8identityENS4_23SM90_TMA_LOAD_MULTICASTES1A_vS1B_EENS_8epilogue10collective18CollectiveEpilogueINS1E_23Sm100TmaWarpSpecializedILi4ELi2ELi16ELb1ELb0EEEJSH_NS5_IJNSS_ISF_SC_EENSS_INSA_ILi32EEESC_EEEEESI_SJ_SI_SJ_NS1E_6fusion15FusionCallbacksIS1I_NS1N_17LinearCombinationISI_fSI_fLNS_15FloatRoundStyleE2EEESH_S1M_JEEENS4_5SM1004TMEM4LOAD26SM100_TMEM_LOAD_16dp256b4xES10_NS11_INS12_ILi2ELi4ELi3EEES15_NSS_INS5_IJS16_S1K_EEENS5_IJS1K_SC_EEEEEEENS4_17SM75_U32x4_LDSM_NENS4_14SM90_TMA_STOREES21_NS4_17SM90_U32x4_STSM_NENS4_39AutoVectorizingCopyWithAssumedAlignmentILi128EEEEEEvvEEEEvNT_6ParamsE,"a",@progbits
	.sectionflags	@""
	.align	4
.nv.constant0._ZN7cutlass13device_kernelINS_4gemm6kernel13GemmUniversalIN4cute5tupleIJiiiiEEENS1_10collective13CollectiveMmaINS1_35MainloopSm100TmaUmmaWarpSpecializedILi8ELi2ELi4ENS5_IJNS4_1CILi2EEENSA_ILi1EEESC_EEEEENS5_IJNSA_ILi64EEENSA_ILi128EEESF_EEENS_10bfloat16_tENS5_IJlSC_lEEESI_SJ_NS4_8TiledMMAINS4_8MMA_AtomIJNS4_20SM100_MMA_F16BF16_SSISI_SI_fLi64ELi128ELNS4_4UMMA5MajorE0ELSO_0ELNSN_7ScaleInE0ELSP_0EEEEEENS4_6LayoutINS5_IJSC_SC_SC_EEENS5_IJNSA_ILi0EEESU_SU_EEEEENS5_IJNS4_10UnderscoreESX_SX_EEEEENS4_13SM90_TMA_LOADENS4_14ComposedLayoutINS4_7SwizzleILi3ELi4ELi3EEENS4_18smem_ptr_flag_bitsILi16EEENSS_INS5_IJNSA_ILi8EEESF_EEENS5_IJSF_SC_EEEEEEEvNS4_8identityENS4_23SM90_TMA_LOAD_MULTICASTES1A_vS1B_EENS_8epilogue10collective18CollectiveEpilogueINS1E_23Sm100TmaWarpSpecializedILi4ELi2ELi16ELb1ELb0EEEJSH_NS5_IJNSS_ISF_SC_EENSS_INSA_ILi32EEESC_EEEEESI_SJ_SI_SJ_NS1E_6fusion15FusionCallbacksIS1I_NS1N_17LinearCombinationISI_fSI_fLNS_15FloatRoundStyleE2EEESH_S1M_JEEENS4_5SM1004TMEM4LOAD26SM100_TMEM_LOAD_16dp256b4xES10_NS11_INS12_ILi2ELi4ELi3EEES15_NSS_INS5_IJS16_S1K_EEENS5_IJS1K_SC_EEEEEEENS4_17SM75_U32x4_LDSM_NENS4_14SM90_TMA_STOREES21_NS4_17SM90_U32x4_STSM_NENS4_39AutoVectorizingCopyWithAssumedAlignmentILi128EEEEEEvvEEEEvNT_6ParamsE:
	.zero		2944


//--------------------- SYMBOLS --------------------------

	.type		.nv.reservedSmem.offset0,@object
	.size		.nv.reservedSmem.offset0,0x4
	.type		.nv.reservedSmem.cap,@object
	.size		.nv.reservedSmem.cap,0x4
	.type		__assertfail,@function
